	.target	sm_100a

	.elftype	@"ET_EXEC"


//--------------------- .note.nv.tkinfo           --------------------------
	.section	.note.nv.tkinfo,"",@"SHT_NOTE"
	.sectionflags	@"SHF_NOTE_NV_TKINFO"
	.tkinfo
        /*0018*/ 	.word	0x00000002
        /*0030*/ 	.string	""
        /*0030*/ 	.string	"ptxas"
        /*0030*/ 	.string	"Cuda compilation tools, release 13.0, V13.0.88"
        /*0030*/ 	.string	"Build cuda_13.0.r13.0/compiler.36424714_0"
        /*0030*/ 	.string	"-arch sm_100a -m 64 "



//--------------------- .note.nv.cuinfo           --------------------------
	.section	.note.nv.cuinfo,"",@"SHT_NOTE"
	.sectionflags	@"SHF_NOTE_NV_CUINFO"
        /*0018*/ 	.short	0x0002
        /*001a*/ 	.short	0x0064
        /*001c*/ 	.short	0x0082
	.zero		2


//--------------------- .nv.info                  --------------------------
	.section	.nv.info,"",@"SHT_CUDA_INFO"
	.align	4


	//----- nvinfo : EIATTR_REGCOUNT
	.align		4
        /*0000*/ 	.byte	0x04, 0x2f
        /*0002*/ 	.short	(.L_19 - .L_18)
	.align		4
.L_18:
        /*0004*/ 	.word	index@(_ZN7cutlass13device_kernelINS_4gemm6kernel13GemmUniversalIN4cute5tupleIJiiiiEEENS1_10collective13CollectiveMmaINS1_35MainloopSm100TmaUmmaWarpSpecializedILi3ELi2ELi4ENS5_IJNS4_1CILi1EEESB_SB_EEEEENS5_IJNSA_ILi128EEESE_NSA_ILi32EEEEEEfNS5_IJlSB_lEEEfSH_NS4_8TiledMMAINS4_8MMA_AtomIJNS4_17SM100_MMA_TF32_SSINS_10tfloat32_tESL_fLi128ELi128ELNS4_4UMMA5MajorE0ELSN_0ELNSM_7ScaleInE0ELSO_0EEEEEENS4_6LayoutISC_NS5_IJNSA_ILi0EEESS_SS_EEEEENS5_IJNS4_10UnderscoreESV_SV_EEEEENS4_13SM90_TMA_LOADENS4_14ComposedLayoutINS4_7SwizzleILi3ELi4ELi3EEENS4_18smem_ptr_flag_bitsILi32EEENSR_INS5_IJNSA_ILi8EEESF_EEENS5_IJSF_SB_EEEEEEEvNS4_8identityESY_S18_vS19_EENS_8epilogue10collective18CollectiveEpilogueINS1B_23Sm100TmaWarpSpecializedILi4ELi2ELi16ELb1ELb0EEEJSG_NS5_IJNSR_ISE_SB_EENSR_INSA_ILi16EEESB_EEEEEfSH_fSH_NS1B_6fusion15FusionCallbacksIS1F_NS1K_17LinearCombinationIffffLNS_15FloatRoundStyleE2EEESG_S1J_JEEENS4_5SM1004TMEM4LOAD26SM100_TMEM_LOAD_32dp32b16xESY_NSZ_INS10_ILi2ELi4ELi3EEES13_NSR_INS5_IJS14_S1H_EEENS5_IJS1H_SB_EEEEEEENS4_39AutoVectorizingCopyWithAssumedAlignmentILi128EEENS4_14SM90_TMA_STOREES1Y_S20_S20_EEEvvEEEEvNT_6ParamsE)
        /*0008*/ 	.word	0x0000005a


	//----- nvinfo : EIATTR_FRAME_SIZE
	.align		4
.L_19:
        /*000c*/ 	.byte	0x04, 0x11
        /*000e*/ 	.short	(.L_21 - .L_20)
	.align		4
.L_20:
        /*0010*/ 	.word	index@($__internal_2_$__cuda_sm10x_tcgen05_guardrail_trap_unallocated_columns_being_dealloced)
        /*0014*/ 	.word	0x00000000


	//----- nvinfo : EIATTR_FRAME_SIZE
	.align		4
.L_21:
        /*0018*/ 	.byte	0x04, 0x11
        /*001a*/ 	.short	(.L_23 - .L_22)
	.align		4
.L_22:
        /*001c*/ 	.word	index@($__internal_1_$__cuda_sm10x_tcgen05_guardrail_trap_phase_invalid_during_alloc)
        /*0020*/ 	.word	0x00000000


	//----- nvinfo : EIATTR_FRAME_SIZE
	.align		4
.L_23:
        /*0024*/ 	.byte	0x04, 0x11
        /*0026*/ 	.short	(.L_25 - .L_24)
	.align		4
.L_24:
        /*0028*/ 	.word	index@($__internal_0_$__cuda_sm10x_tcgen05_guardrail_trap_col_being_dealloced_not_returned_by_alloc)
        /*002c*/ 	.word	0x00000000


	//----- nvinfo : EIATTR_FRAME_SIZE
	.align		4
.L_25:
        /*0030*/ 	.byte	0x04, 0x11
        /*0032*/ 	.short	(.L_27 - .L_26)
	.align		4
.L_26:
        /*0034*/ 	.word	index@(_ZN7cutlass13device_kernelINS_4gemm6kernel13GemmUniversalIN4cute5tupleIJiiiiEEENS1_10collective13CollectiveMmaINS1_35MainloopSm100TmaUmmaWarpSpecializedILi3ELi2ELi4ENS5_IJNS4_1CILi1EEESB_SB_EEEEENS5_IJNSA_ILi128EEESE_NSA_ILi32EEEEEEfNS5_IJlSB_lEEEfSH_NS4_8TiledMMAINS4_8MMA_AtomIJNS4_17SM100_MMA_TF32_SSINS_10tfloat32_tESL_fLi128ELi128ELNS4_4UMMA5MajorE0ELSN_0ELNSM_7ScaleInE0ELSO_0EEEEEENS4_6LayoutISC_NS5_IJNSA_ILi0EEESS_SS_EEEEENS5_IJNS4_10UnderscoreESV_SV_EEEEENS4_13SM90_TMA_LOADENS4_14ComposedLayoutINS4_7SwizzleILi3ELi4ELi3EEENS4_18smem_ptr_flag_bitsILi32EEENSR_INS5_IJNSA_ILi8EEESF_EEENS5_IJSF_SB_EEEEEEEvNS4_8identityESY_S18_vS19_EENS_8epilogue10collective18CollectiveEpilogueINS1B_23Sm100TmaWarpSpecializedILi4ELi2ELi16ELb1ELb0EEEJSG_NS5_IJNSR_ISE_SB_EENSR_INSA_ILi16EEESB_EEEEEfSH_fSH_NS1B_6fusion15FusionCallbacksIS1F_NS1K_17LinearCombinationIffffLNS_15FloatRoundStyleE2EEESG_S1J_JEEENS4_5SM1004TMEM4LOAD26SM100_TMEM_LOAD_32dp32b16xESY_NSZ_INS10_ILi2ELi4ELi3EEES13_NSR_INS5_IJS14_S1H_EEENS5_IJS1H_SB_EEEEEEENS4_39AutoVectorizingCopyWithAssumedAlignmentILi128EEENS4_14SM90_TMA_STOREES1Y_S20_S20_EEEvvEEEEvNT_6ParamsE)
        /*0038*/ 	.word	0x00000000


	//----- nvinfo : EIATTR_MIN_STACK_SIZE
	.align		4
.L_27:
        /*003c*/ 	.byte	0x04, 0x12
        /*003e*/ 	.short	(.L_29 - .L_28)
	.align		4
.L_28:
        /*0040*/ 	.word	index@(_ZN7cutlass13device_kernelINS_4gemm6kernel13GemmUniversalIN4cute5tupleIJiiiiEEENS1_10collective13CollectiveMmaINS1_35MainloopSm100TmaUmmaWarpSpecializedILi3ELi2ELi4ENS5_IJNS4_1CILi1EEESB_SB_EEEEENS5_IJNSA_ILi128EEESE_NSA_ILi32EEEEEEfNS5_IJlSB_lEEEfSH_NS4_8TiledMMAINS4_8MMA_AtomIJNS4_17SM100_MMA_TF32_SSINS_10tfloat32_tESL_fLi128ELi128ELNS4_4UMMA5MajorE0ELSN_0ELNSM_7ScaleInE0ELSO_0EEEEEENS4_6LayoutISC_NS5_IJNSA_ILi0EEESS_SS_EEEEENS5_IJNS4_10UnderscoreESV_SV_EEEEENS4_13SM90_TMA_LOADENS4_14ComposedLayoutINS4_7SwizzleILi3ELi4ELi3EEENS4_18smem_ptr_flag_bitsILi32EEENSR_INS5_IJNSA_ILi8EEESF_EEENS5_IJSF_SB_EEEEEEEvNS4_8identityESY_S18_vS19_EENS_8epilogue10collective18CollectiveEpilogueINS1B_23Sm100TmaWarpSpecializedILi4ELi2ELi16ELb1ELb0EEEJSG_NS5_IJNSR_ISE_SB_EENSR_INSA_ILi16EEESB_EEEEEfSH_fSH_NS1B_6fusion15FusionCallbacksIS1F_NS1K_17LinearCombinationIffffLNS_15FloatRoundStyleE2EEESG_S1J_JEEENS4_5SM1004TMEM4LOAD26SM100_TMEM_LOAD_32dp32b16xESY_NSZ_INS10_ILi2ELi4ELi3EEES13_NSR_INS5_IJS14_S1H_EEENS5_IJS1H_SB_EEEEEEENS4_39AutoVectorizingCopyWithAssumedAlignmentILi128EEENS4_14SM90_TMA_STOREES1Y_S20_S20_EEEvvEEEEvNT_6ParamsE)
        /*0044*/ 	.word	0x00000000
.L_29:


//--------------------- .nv.compat                --------------------------
	.section	.nv.compat,"",@"SHT_CUDA_COMPAT_INFO"
	.align	4
        /*0000*/ 	.byte	0x02, 0x09, 0x01, 0x00, 0x02, 0x02, 0x02, 0x00, 0x02, 0x05, 0x05, 0x00, 0x03, 0x07, 0x01, 0x01
        /*0010*/ 	.byte	0x02, 0x03, 0x01, 0x00, 0x02, 0x06, 0x01, 0x00, 0x04, 0x0b, 0x08, 0x00, 0x09, 0x00, 0x00, 0x00
        /*0020*/ 	.byte	0x00, 0x00, 0x00, 0x00


//--------------------- .nv.info._ZN7cutlass13device_kernelINS_4gemm6kernel13GemmUniversalIN4cute5tupleIJiiiiEEENS1_10collective13CollectiveMmaINS1_35MainloopSm100TmaUmmaWarpSpecializedILi3ELi2ELi4ENS5_IJNS4_1CILi1EEESB_SB_EEEEENS5_IJNSA_ILi128EEESE_NSA_ILi32EEEEEEfNS5_IJlSB_lEEEfSH_NS4_8TiledMMAINS4_8MMA_AtomIJNS4_17SM100_MMA_TF32_SSINS_10tfloat32_tESL_fLi128ELi128ELNS4_4UMMA5MajorE0ELSN_0ELNSM_7ScaleInE0ELSO_0EEEEEENS4_6LayoutISC_NS5_IJNSA_ILi0EEESS_SS_EEEEENS5_IJNS4_10UnderscoreESV_SV_EEEEENS4_13SM90_TMA_LOADENS4_14ComposedLayoutINS4_7SwizzleILi3ELi4ELi3EEENS4_18smem_ptr_flag_bitsILi32EEENSR_INS5_IJNSA_ILi8EEESF_EEENS5_IJSF_SB_EEEEEEEvNS4_8identityESY_S18_vS19_EENS_8epilogue10collective18CollectiveEpilogueINS1B_23Sm100TmaWarpSpecializedILi4ELi2ELi16ELb1ELb0EEEJSG_NS5_IJNSR_ISE_SB_EENSR_INSA_ILi16EEESB_EEEEEfSH_fSH_NS1B_6fusion15FusionCallbacksIS1F_NS1K_17LinearCombinationIffffLNS_15FloatRoundStyleE2EEESG_S1J_JEEENS4_5SM1004TMEM4LOAD26SM100_TMEM_LOAD_32dp32b16xESY_NSZ_INS10_ILi2ELi4ELi3EEES13_NSR_INS5_IJS14_S1H_EEENS5_IJS1H_SB_EEEEEEENS4_39AutoVectorizingCopyWithAssumedAlignmentILi128EEENS4_14SM90_TMA_STOREES1Y_S20_S20_EEEvvEEEEvNT_6ParamsE --------------------------
	.section	.nv.info._ZN7cutlass13device_kernelINS_4gemm6kernel13GemmUniversalIN4cute5tupleIJiiiiEEENS1_10collective13CollectiveMmaINS1_35MainloopSm100TmaUmmaWarpSpecializedILi3ELi2ELi4ENS5_IJNS4_1CILi1EEESB_SB_EEEEENS5_IJNSA_ILi128EEESE_NSA_ILi32EEEEEEfNS5_IJlSB_lEEEfSH_NS4_8TiledMMAINS4_8MMA_AtomIJNS4_17SM100_MMA_TF32_SSINS_10tfloat32_tESL_fLi128ELi128ELNS4_4UMMA5MajorE0ELSN_0ELNSM_7ScaleInE0ELSO_0EEEEEENS4_6LayoutISC_NS5_IJNSA_ILi0EEESS_SS_EEEEENS5_IJNS4_10UnderscoreESV_SV_EEEEENS4_13SM90_TMA_LOADENS4_14ComposedLayoutINS4_7SwizzleILi3ELi4ELi3EEENS4_18smem_ptr_flag_bitsILi32EEENSR_INS5_IJNSA_ILi8EEESF_EEENS5_IJSF_SB_EEEEEEEvNS4_8identityESY_S18_vS19_EENS_8epilogue10collective18CollectiveEpilogueINS1B_23Sm100TmaWarpSpecializedILi4ELi2ELi16ELb1ELb0EEEJSG_NS5_IJNSR_ISE_SB_EENSR_INSA_ILi16EEESB_EEEEEfSH_fSH_NS1B_6fusion15FusionCallbacksIS1F_NS1K_17LinearCombinationIffffLNS_15FloatRoundStyleE2EEESG_S1J_JEEENS4_5SM1004TMEM4LOAD26SM100_TMEM_LOAD_32dp32b16xESY_NSZ_INS10_ILi2ELi4ELi3EEES13_NSR_INS5_IJS14_S1H_EEENS5_IJS1H_SB_EEEEEEENS4_39AutoVectorizingCopyWithAssumedAlignmentILi128EEENS4_14SM90_TMA_STOREES1Y_S20_S20_EEEvvEEEEvNT_6ParamsE,"",@"SHT_CUDA_INFO"
	.sectionflags	@""
	.align	4


	//----- nvinfo : EIATTR_CUDA_API_VERSION
	.align		4
        /*0000*/ 	.byte	0x04, 0x37
        /*0002*/ 	.short	(.L_31 - .L_30)
.L_30:
        /*0004*/ 	.word	0x00000082


	//----- nvinfo : EIATTR_KPARAM_INFO
	.align		4
.L_31:
        /*0008*/ 	.byte	0x04, 0x17
        /*000a*/ 	.short	(.L_33 - .L_32)
.L_32:
        /*000c*/ 	.word	0x00000000
        /*0010*/ 	.short	0x0000
        /*0012*/ 	.short	0x0000
        /*0014*/ 	.byte	0x00, 0xf0, 0x01, 0x20


	//----- nvinfo : EIATTR_AT_ENTRY_FRAGMENTS
	.align		4
.L_33:
        /*0018*/ 	.byte	0x04, 0x4f
        /*001a*/ 	.short	(.L_35 - .L_34)


	//   ....[0]....
.L_34:
        /*001c*/ 	.word	0x00000006


	//----- nvinfo : EIATTR_RESERVED_SMEM_USED
	.align		4
.L_35:
        /*0020*/ 	.byte	0x01, 0x41
	.zero		2


	//----- nvinfo : EIATTR_SPARSE_MMA_MASK
	.align		4
        /*0024*/ 	.byte	0x03, 0x50
        /*0026*/ 	.short	0x0000


	//----- nvinfo : EIATTR_TCGEN05_1CTA_USED
	.align		4
        /*0028*/ 	.byte	0x01, 0x51
	.zero		2


	//----- nvinfo : EIATTR_MAXREG_COUNT
	.align		4
        /*002c*/ 	.byte	0x03, 0x1b
        /*002e*/ 	.short	0x00ff


	//----- nvinfo : EIATTR_NUM_BARRIERS
	.align		4
        /*0030*/ 	.byte	0x02, 0x4c
        /*0032*/ 	.byte	0x07
	.zero		1


	//----- nvinfo : EIATTR_EXTERNS
	.align		4
        /*0034*/ 	.byte	0x04, 0x0f
        /*0036*/ 	.short	(.L_37 - .L_36)


	//   ....[0]....
	.align		4
.L_36:
        /*0038*/ 	.word	index@(__assertfail)


	//----- nvinfo : EIATTR_MERCURY_ISA_VERSION
	.align		4
.L_37:
        /*003c*/ 	.byte	0x03, 0x5f
        /*003e*/ 	.short	0x0101


	//----- nvinfo : EIATTR_INT_WARP_WIDE_INSTR_OFFSETS
	.align		4
        /*0040*/ 	.byte	0x04, 0x31
        /*0042*/ 	.short	(.L_39 - .L_38)


	//   ....[0]....
.L_38:
        /*0044*/ 	.word	0x00001da0


	//   ....[1]....
        /*0048*/ 	.word	0x00003750


	//   ....[2]....
        /*004c*/ 	.word	0x00003780


	//   ....[3]....
        /*0050*/ 	.word	0x000037d0


	//   ....[4]....
        /*0054*/ 	.word	0x000040d0


	//   ....[5]....
        /*0058*/ 	.word	0x00004130


	//   ....[6]....
        /*005c*/ 	.word	0x00004220


	//   ....[7]....
        /*0060*/ 	.word	0x00004290


	//   ....[8]....
        /*0064*/ 	.word	0x00004380


	//   ....[9]....
        /*0068*/ 	.word	0x000043f0


	//   ....[10]....
        /*006c*/ 	.word	0x000044f0


	//   ....[11]....
        /*0070*/ 	.word	0x00004570


	//   ....[12]....
        /*0074*/ 	.word	0x00004670


	//   ....[13]....
        /*0078*/ 	.word	0x00004740


	//   ....[14]....
        /*007c*/ 	.word	0x000047e0


	//   ....[15]....
        /*0080*/ 	.word	0x000048b0


	//   ....[16]....
        /*0084*/ 	.word	0x00004960


	//   ....[17]....
        /*0088*/ 	.word	0x00004a40


	//   ....[18]....
        /*008c*/ 	.word	0x00004bc0


	//   ....[19]....
        /*0090*/ 	.word	0x00004d10


	//----- nvinfo : EIATTR_COOP_GROUP_MASK_REGIDS
	.align		4
.L_39:
        /*0094*/ 	.byte	0x04, 0x29
        /*0096*/ 	.short	(.L_41 - .L_40)


	//   ....[0]....
.L_40:
        /*0098*/ 	.word	0xffffffff


	//   ....[1]....
        /*009c*/ 	.word	0xffffffff


	//   ....[2]....
        /*00a0*/ 	.word	0xffffffff


	//   ....[3]....
        /*00a4*/ 	.word	0xffffffff


	//   ....[4]....
        /*00a8*/ 	.word	0xffffffff


	//   ....[5]....
        /*00ac*/ 	.word	0xffffffff


	//   ....[6]....
        /*00b0*/ 	.word	0xffffffff


	//   ....[7]....
        /*00b4*/ 	.word	0xffffffff


	//   ....[8]....
        /*00b8*/ 	.word	0xffffffff


	//   ....[9]....
        /*00bc*/ 	.word	0xffffffff


	//   ....[10]....
        /*00c0*/ 	.word	0xffffffff


	//   ....[11]....
        /*00c4*/ 	.word	0xffffffff


	//   ....[12]....
        /*00c8*/ 	.word	0xffffffff


	//----- nvinfo : EIATTR_COOP_GROUP_INSTR_OFFSETS
	.align		4
.L_41:
        /*00cc*/ 	.byte	0x04, 0x28
        /*00ce*/ 	.short	(.L_43 - .L_42)


	//   ....[0]....
.L_42:
        /*00d0*/ 	.word	0x00000090


	//   ....[1]....
        /*00d4*/ 	.word	0x000004d0


	//   ....[2]....
        /*00d8*/ 	.word	0x00000620


	//   ....[3]....
        /*00dc*/ 	.word	0x000007c0


	//   ....[4]....
        /*00e0*/ 	.word	0x000008c0


	//   ....[5]....
        /*00e4*/ 	.word	0x00000a30


	//   ....[6]....
        /*00e8*/ 	.word	0x00000bd0


	//   ....[7]....
        /*00ec*/ 	.word	0x00001c80


	//   ....[8]....
        /*00f0*/ 	.word	0x000029d0


	//   ....[9]....
        /*00f4*/ 	.word	0x00002be0


	//   ....[10]....
        /*00f8*/ 	.word	0x00002c10


	//   ....[11]....
        /*00fc*/ 	.word	0x00003640


	//   ....[12]....
        /*0100*/ 	.word	0x00003870


	//----- nvinfo : EIATTR_VRC_CTA_INIT_COUNT
	.align		4
.L_43:
        /*0104*/ 	.byte	0x02, 0x4a
        /*0106*/ 	.byte	0x80
	.zero		1


	//----- nvinfo : EIATTR_SYSCALL_OFFSETS
	.align		4
        /*0108*/ 	.byte	0x04, 0x46
        /*010a*/ 	.short	(.L_45 - .L_44)


	//   ....[0]....
.L_44:
        /*010c*/ 	.word	0x00005780


	//   ....[1]....
        /*0110*/ 	.word	0x00005870


	//   ....[2]....
        /*0114*/ 	.word	0x00005fd0


	//   ....[3]....
        /*0118*/ 	.word	0x00006750


	//   ....[4]....
        /*011c*/ 	.word	0x00006ea0


	//   ....[5]....
        /*0120*/ 	.word	0x00007640


	//   ....[6]....
        /*0124*/ 	.word	0x00007de0


	//   ....[7]....
        /*0128*/ 	.word	0x000085b0


	//   ....[8]....
        /*012c*/ 	.word	0x00008d50


	//   ....[9]....
        /*0130*/ 	.word	0x000094a0


	//----- nvinfo : EIATTR_MBARRIER_INSTR_OFFSETS
	.align		4
.L_45:
        /*0134*/ 	.byte	0x04, 0x39
        /*0136*/ 	.short	(.L_47 - .L_46)


	//   ....[0]....
.L_46:
        /*0138*/ 	.word	0x000005b0
        /*013c*/ 	.word	0x000000ff
        /*0140*/ 	.word	0x00000000
        /*0144*/ 	.short	0x0100
        /*0146*/ 	.byte	0x05
	.zero		1


	//   ....[1]....
        /*0148*/ 	.word	0x000005c0
        /*014c*/ 	.word	0x000000ff
        /*0150*/ 	.word	0x00000018
        /*0154*/ 	.short	0x0100
        /*0156*/ 	.byte	0x05
	.zero		1


	//   ....[2]....
        /*0158*/ 	.word	0x000005d0
        /*015c*/ 	.word	0x000000ff
        /*0160*/ 	.word	0x00000008
        /*0164*/ 	.short	0x0100
        /*0166*/ 	.byte	0x05
	.zero		1


	//   ....[3]....
        /*0168*/ 	.word	0x000005e0
        /*016c*/ 	.word	0x000000ff
        /*0170*/ 	.word	0x00000020
        /*0174*/ 	.short	0x0100
        /*0176*/ 	.byte	0x05
	.zero		1


	//   ....[4]....
        /*0178*/ 	.word	0x000005f0
        /*017c*/ 	.word	0x000000ff
        /*0180*/ 	.word	0x00000010
        /*0184*/ 	.short	0x0100
        /*0186*/ 	.byte	0x05
	.zero		1


	//   ....[5]....
        /*0188*/ 	.word	0x00000600
        /*018c*/ 	.word	0x000000ff
        /*0190*/ 	.word	0x00000028
        /*0194*/ 	.short	0x0100
        /*0196*/ 	.byte	0x05
	.zero		1


	//   ....[6]....
        /*0198*/ 	.word	0x00000730
        /*019c*/ 	.word	0x000000ff
        /*01a0*/ 	.word	0x00000030
        /*01a4*/ 	.short	0x0100
        /*01a6*/ 	.byte	0x07
	.zero		1


	//   ....[7]....
        /*01a8*/ 	.word	0x00000740
        /*01ac*/ 	.word	0x000000ff
        /*01b0*/ 	.word	0x00000050
        /*01b4*/ 	.short	0x0100
        /*01b6*/ 	.byte	0x07
	.zero		1


	//   ....[8]....
        /*01b8*/ 	.word	0x00000750
        /*01bc*/ 	.word	0x000000ff
        /*01c0*/ 	.word	0x00000038
        /*01c4*/ 	.short	0x0100
        /*01c6*/ 	.byte	0x07
	.zero		1


	//   ....[9]....
        /*01c8*/ 	.word	0x00000760
        /*01cc*/ 	.word	0x000000ff
        /*01d0*/ 	.word	0x00000058
        /*01d4*/ 	.short	0x0100
        /*01d6*/ 	.byte	0x07
	.zero		1


	//   ....[10]....
        /*01d8*/ 	.word	0x00000770
        /*01dc*/ 	.word	0x000000ff
        /*01e0*/ 	.word	0x00000040
        /*01e4*/ 	.short	0x0100
        /*01e6*/ 	.byte	0x07
	.zero		1


	//   ....[11]....
        /*01e8*/ 	.word	0x00000780
        /*01ec*/ 	.word	0x000000ff
        /*01f0*/ 	.word	0x00000060
        /*01f4*/ 	.short	0x0100
        /*01f6*/ 	.byte	0x07
	.zero		1


	//   ....[12]....
        /*01f8*/ 	.word	0x00000790
        /*01fc*/ 	.word	0x000000ff
        /*0200*/ 	.word	0x00000048
        /*0204*/ 	.short	0x0100
        /*0206*/ 	.byte	0x07
	.zero		1


	//   ....[13]....
        /*0208*/ 	.word	0x000007a0
        /*020c*/ 	.word	0x000000ff
        /*0210*/ 	.word	0x00000068
        /*0214*/ 	.short	0x0100
        /*0216*/ 	.byte	0x07
	.zero		1


	//   ....[14]....
        /*0218*/ 	.word	0x00000890
        /*021c*/ 	.word	0x000000ff
        /*0220*/ 	.word	0x00000070
        /*0224*/ 	.short	0x0100
        /*0226*/ 	.byte	0x05
	.zero		1


	//   ....[15]....
        /*0228*/ 	.word	0x000008a0
        /*022c*/ 	.word	0x000000ff
        /*0230*/ 	.word	0x00000078
        /*0234*/ 	.short	0x0100
        /*0236*/ 	.byte	0x05
	.zero		1


	//   ....[16]....
        /*0238*/ 	.word	0x000009e0
        /*023c*/ 	.word	0x000000ff
        /*0240*/ 	.word	0x00000080
        /*0244*/ 	.short	0x0100
        /*0246*/ 	.byte	0x05
	.zero		1


	//   ....[17]....
        /*0248*/ 	.word	0x000009f0
        /*024c*/ 	.word	0x000000ff
        /*0250*/ 	.word	0x00000090
        /*0254*/ 	.short	0x0100
        /*0256*/ 	.byte	0x05
	.zero		1


	//   ....[18]....
        /*0258*/ 	.word	0x00000a00
        /*025c*/ 	.word	0x000000ff
        /*0260*/ 	.word	0x00000088
        /*0264*/ 	.short	0x0100
        /*0266*/ 	.byte	0x05
	.zero		1


	//   ....[19]....
        /*0268*/ 	.word	0x00000a10
        /*026c*/ 	.word	0x000000ff
        /*0270*/ 	.word	0x00000098
        /*0274*/ 	.short	0x0100
        /*0276*/ 	.byte	0x05
	.zero		1


	//   ....[20]....
        /*0278*/ 	.word	0x00000b40
        /*027c*/ 	.word	0x000000ff
        /*0280*/ 	.word	0x000000a0
        /*0284*/ 	.short	0x0100
        /*0286*/ 	.byte	0x07
	.zero		1


	//   ....[21]....
        /*0288*/ 	.word	0x00000b50
        /*028c*/ 	.word	0x000000ff
        /*0290*/ 	.word	0x000000c0
        /*0294*/ 	.short	0x0100
        /*0296*/ 	.byte	0x07
	.zero		1


	//   ....[22]....
        /*0298*/ 	.word	0x00000b60
        /*029c*/ 	.word	0x000000ff
        /*02a0*/ 	.word	0x000000a8
        /*02a4*/ 	.short	0x0100
        /*02a6*/ 	.byte	0x07
	.zero		1


	//   ....[23]....
        /*02a8*/ 	.word	0x00000b70
        /*02ac*/ 	.word	0x000000ff
        /*02b0*/ 	.word	0x000000c8
        /*02b4*/ 	.short	0x0100
        /*02b6*/ 	.byte	0x07
	.zero		1


	//   ....[24]....
        /*02b8*/ 	.word	0x00000b80
        /*02bc*/ 	.word	0x000000ff
        /*02c0*/ 	.word	0x000000b0
        /*02c4*/ 	.short	0x0100
        /*02c6*/ 	.byte	0x07
	.zero		1


	//   ....[25]....
        /*02c8*/ 	.word	0x00000b90
        /*02cc*/ 	.word	0x000000ff
        /*02d0*/ 	.word	0x000000d0
        /*02d4*/ 	.short	0x0100
        /*02d6*/ 	.byte	0x07
	.zero		1


	//   ....[26]....
        /*02d8*/ 	.word	0x00000ba0
        /*02dc*/ 	.word	0x000000ff
        /*02e0*/ 	.word	0x000000b8
        /*02e4*/ 	.short	0x0100
        /*02e6*/ 	.byte	0x07
	.zero		1


	//   ....[27]....
        /*02e8*/ 	.word	0x00000bb0
        /*02ec*/ 	.word	0x000000ff
        /*02f0*/ 	.word	0x000000d8
        /*02f4*/ 	.short	0x0100
        /*02f6*/ 	.byte	0x07
	.zero		1


	//   ....[28]....
        /*02f8*/ 	.word	0x00000ca0
        /*02fc*/ 	.word	0x000000ff
        /*0300*/ 	.word	0x000000e0
        /*0304*/ 	.short	0x0100
        /*0306*/ 	.byte	0x05
	.zero		1


	//   ....[29]....
        /*0308*/ 	.word	0x00000cb0
        /*030c*/ 	.word	0x000000ff
        /*0310*/ 	.word	0x000000f0
        /*0314*/ 	.short	0x0100
        /*0316*/ 	.byte	0x05
	.zero		1


	//   ....[30]....
        /*0318*/ 	.word	0x00000cc0
        /*031c*/ 	.word	0x000000ff
        /*0320*/ 	.word	0x000000e8
        /*0324*/ 	.short	0x0100
        /*0326*/ 	.byte	0x05
	.zero		1


	//   ....[31]....
        /*0328*/ 	.word	0x00000cd0
        /*032c*/ 	.word	0x000000ff
        /*0330*/ 	.word	0x000000f8
        /*0334*/ 	.short	0x0100
        /*0336*/ 	.byte	0x05
	.zero		1


	//   ....[32]....
        /*0338*/ 	.word	0x000015a0
        /*033c*/ 	.word	0x00000002
        /*0340*/ 	.word	0x000000f0
        /*0344*/ 	.short	0x010a
        /*0346*/ 	.byte	0xff
	.zero		1


	//   ....[33]....
        /*0348*/ 	.word	0x000015d0
        /*034c*/ 	.word	0x00000002
        /*0350*/ 	.word	0x000000e0
        /*0354*/ 	.short	0x0101
        /*0356*/ 	.byte	0xff
	.zero		1


	//   ....[34]....
        /*0358*/ 	.word	0x000016a0
        /*035c*/ 	.word	0x000000ff
        /*0360*/ 	.word	0x00000018
        /*0364*/ 	.short	0x010a
        /*0366*/ 	.byte	0x08
	.zero		1


	//   ....[35]....
        /*0368*/ 	.word	0x00001740
        /*036c*/ 	.word	0x000000ff
        /*0370*/ 	.word	0x00000018
        /*0374*/ 	.short	0x010a
        /*0376*/ 	.byte	0x21
	.zero		1


	//   ....[36]....
        /*0378*/ 	.word	0x000018a0
        /*037c*/ 	.word	0x000000ff
        /*0380*/ 	.word	0x00000018
        /*0384*/ 	.short	0x010a
        /*0386*/ 	.byte	0x08
	.zero		1


	//   ....[37]....
        /*0388*/ 	.word	0x00001990
        /*038c*/ 	.word	0x000000ff
        /*0390*/ 	.word	0x00000078
        /*0394*/ 	.short	0x0101
        /*0396*/ 	.byte	0x04
	.zero		1


	//   ....[38]....
        /*0398*/ 	.word	0x000019b0
        /*039c*/ 	.word	0x000000ff
        /*03a0*/ 	.word	0x00000018
        /*03a4*/ 	.short	0x010a
        /*03a6*/ 	.byte	0x08
	.zero		1


	//   ....[39]....
        /*03a8*/ 	.word	0x00001a30
        /*03ac*/ 	.word	0x000000ff
        /*03b0*/ 	.word	0x00000018
        /*03b4*/ 	.short	0x010a
        /*03b6*/ 	.byte	0x11
	.zero		1


	//   ....[40]....
        /*03b8*/ 	.word	0x00001b90
        /*03bc*/ 	.word	0x000000ff
        /*03c0*/ 	.word	0x00000018
        /*03c4*/ 	.short	0x010a
        /*03c6*/ 	.byte	0x08
	.zero		1


	//   ....[41]....
        /*03c8*/ 	.word	0x00001cb0
        /*03cc*/ 	.word	0x00000002
        /*03d0*/ 	.word	0x00000080
        /*03d4*/ 	.short	0x010a
        /*03d6*/ 	.byte	0xff
	.zero		1


	//   ....[42]....
        /*03d8*/ 	.word	0x00001d70
        /*03dc*/ 	.word	0x00000002
        /*03e0*/ 	.word	0x00000000
        /*03e4*/ 	.short	0x0101
        /*03e6*/ 	.byte	0xff
	.zero		1


	//   ....[43]....
        /*03e8*/ 	.word	0x000022d0
        /*03ec*/ 	.word	0x000000ff
        /*03f0*/ 	.word	0x00000000
        /*03f4*/ 	.short	0x010a
        /*03f6*/ 	.byte	0x05
	.zero		1


	//   ....[44]....
        /*03f8*/ 	.word	0x00002360
        /*03fc*/ 	.word	0x000000ff
        /*0400*/ 	.word	0x00000000
        /*0404*/ 	.short	0x010a
        /*0406*/ 	.byte	0x05
	.zero		1


	//   ....[45]....
        /*0408*/ 	.word	0x00002400
        /*040c*/ 	.word	0x00000000
        /*0410*/ 	.word	0x00000000
        /*0414*/ 	.short	0x010a
        /*0416*/ 	.byte	0xff
	.zero		1


	//   ....[46]....
        /*0418*/ 	.word	0x00002520
        /*041c*/ 	.word	0x00000000
        /*0420*/ 	.word	0x000000e0
        /*0424*/ 	.short	0x010a
        /*0426*/ 	.byte	0xff
	.zero		1


	//   ....[47]....
        /*0428*/ 	.word	0x00002590
        /*042c*/ 	.word	0x00000000
        /*0430*/ 	.word	0x00000000
        /*0434*/ 	.short	0x0101
        /*0436*/ 	.byte	0xff
	.zero		1


	//   ....[48]....
        /*0438*/ 	.word	0x000025b0
        /*043c*/ 	.word	0x000000ff
        /*0440*/ 	.word	0x00000090
        /*0444*/ 	.short	0x010a
        /*0446*/ 	.byte	0x05
	.zero		1


	//   ....[49]....
        /*0448*/ 	.word	0x000026d0
        /*044c*/ 	.word	0x00000000
        /*0450*/ 	.word	0x00000080
        /*0454*/ 	.short	0x010a
        /*0456*/ 	.byte	0xff
	.zero		1


	//   ....[50]....
        /*0458*/ 	.word	0x000027d0
        /*045c*/ 	.word	0x00000000
        /*0460*/ 	.word	0x00000000
        /*0464*/ 	.short	0x0101
        /*0466*/ 	.byte	0xff
	.zero		1


	//   ....[51]....
        /*0468*/ 	.word	0x00002860
        /*046c*/ 	.word	0x000000ff
        /*0470*/ 	.word	0x00000090
        /*0474*/ 	.short	0x0106
        /*0476*/ 	.byte	0x05
	.zero		1


	//   ....[52]....
        /*0478*/ 	.word	0x00002880
        /*047c*/ 	.word	0x000000ff
        /*0480*/ 	.word	0x00000090
        /*0484*/ 	.short	0x010a
        /*0486*/ 	.byte	0x05
	.zero		1


	//   ....[53]....
        /*0488*/ 	.word	0x00002910
        /*048c*/ 	.word	0x000000ff
        /*0490*/ 	.word	0x00000090
        /*0494*/ 	.short	0x0106
        /*0496*/ 	.byte	0x04
	.zero		1


	//   ....[54]....
        /*0498*/ 	.word	0x00002950
        /*049c*/ 	.word	0x00000000
        /*04a0*/ 	.word	0x00000090
        /*04a4*/ 	.short	0x010a
        /*04a6*/ 	.byte	0xff
	.zero		1


	//   ....[55]....
        /*04a8*/ 	.word	0x00002e90
        /*04ac*/ 	.word	0x00000000
        /*04b0*/ 	.word	0x00000080
        /*04b4*/ 	.short	0x010a
        /*04b6*/ 	.byte	0xff
	.zero		1


	//   ....[56]....
        /*04b8*/ 	.word	0x00002fa0
        /*04bc*/ 	.word	0x00000003
        /*04c0*/ 	.word	0x00000000
        /*04c4*/ 	.short	0x0101
        /*04c6*/ 	.byte	0xff
	.zero		1


	//   ....[57]....
        /*04c8*/ 	.word	0x00002fb0
        /*04cc*/ 	.word	0x000000ff
        /*04d0*/ 	.word	0x00000000
        /*04d4*/ 	.short	0x010a
        /*04d6*/ 	.byte	0x06
	.zero		1


	//   ....[58]....
        /*04d8*/ 	.word	0x00002fd0
        /*04dc*/ 	.word	0x000000ff
        /*04e0*/ 	.word	0x000000c0
        /*04e4*/ 	.short	0x010a
        /*04e6*/ 	.byte	0x07
	.zero		1


	//   ....[59]....
        /*04e8*/ 	.word	0x000030a0
        /*04ec*/ 	.word	0x000000ff
        /*04f0*/ 	.word	0x00000000
        /*04f4*/ 	.short	0x010a
        /*04f6*/ 	.byte	0x06
	.zero		1


	//   ....[60]....
        /*04f8*/ 	.word	0x000031d0
        /*04fc*/ 	.word	0x000000ff
        /*0500*/ 	.word	0x00000000
        /*0504*/ 	.short	0x010a
        /*0506*/ 	.byte	0x1a
	.zero		1


	//   ....[61]....
        /*0508*/ 	.word	0x00003470
        /*050c*/ 	.word	0x000000ff
        /*0510*/ 	.word	0x00000000
        /*0514*/ 	.short	0x010a
        /*0516*/ 	.byte	0x06
	.zero		1


	//   ....[62]....
        /*0518*/ 	.word	0x00003500
        /*051c*/ 	.word	0x000000ff
        /*0520*/ 	.word	0x00000000
        /*0524*/ 	.short	0x010a
        /*0526*/ 	.byte	0x06
	.zero		1


	//   ....[63]....
        /*0528*/ 	.word	0x00003590
        /*052c*/ 	.word	0x000000ff
        /*0530*/ 	.word	0x00000000
        /*0534*/ 	.short	0x010a
        /*0536*/ 	.byte	0x06
	.zero		1


	//   ....[64]....
        /*0538*/ 	.word	0x00003620
        /*053c*/ 	.word	0x000000ff
        /*0540*/ 	.word	0x00000000
        /*0544*/ 	.short	0x010a
        /*0546*/ 	.byte	0x07
	.zero		1


	//   ....[65]....
        /*0548*/ 	.word	0x00003a70
        /*054c*/ 	.word	0x00000000
        /*0550*/ 	.word	0x00000080
        /*0554*/ 	.short	0x010a
        /*0556*/ 	.byte	0xff
	.zero		1


	//   ....[66]....
        /*0558*/ 	.word	0x00003b30
        /*055c*/ 	.word	0x00000000
        /*0560*/ 	.word	0x00000000
        /*0564*/ 	.short	0x0101
        /*0566*/ 	.byte	0xff
	.zero		1


	//   ....[67]....
        /*0568*/ 	.word	0x00003e50
        /*056c*/ 	.word	0x000000ff
        /*0570*/ 	.word	0x00000078
        /*0574*/ 	.short	0x010a
        /*0576*/ 	.byte	0x07
	.zero		1


	//   ....[68]....
        /*0578*/ 	.word	0x00004050
        /*057c*/ 	.word	0x000000ff
        /*0580*/ 	.word	0x00000050
        /*0584*/ 	.short	0x010a
        /*0586*/ 	.byte	0x07
	.zero		1


	//   ....[69]....
        /*0588*/ 	.word	0x000041d0
        /*058c*/ 	.word	0x000000ff
        /*0590*/ 	.word	0x00000030
        /*0594*/ 	.short	0x010b
        /*0596*/ 	.byte	0x07
	.zero		1


	//   ....[70]....
        /*0598*/ 	.word	0x000041e0
        /*059c*/ 	.word	0x000000ff
        /*05a0*/ 	.word	0x00000000
        /*05a4*/ 	.short	0x0101
        /*05a6*/ 	.byte	0x15
	.zero		1


	//   ....[71]....
        /*05a8*/ 	.word	0x000041f0
        /*05ac*/ 	.word	0x000000ff
        /*05b0*/ 	.word	0x00000058
        /*05b4*/ 	.short	0x010a
        /*05b6*/ 	.byte	0x07
	.zero		1


	//   ....[72]....
        /*05b8*/ 	.word	0x00004330
        /*05bc*/ 	.word	0x000000ff
        /*05c0*/ 	.word	0x00000038
        /*05c4*/ 	.short	0x010b
        /*05c6*/ 	.byte	0x07
	.zero		1


	//   ....[73]....
        /*05c8*/ 	.word	0x00004340
        /*05cc*/ 	.word	0x000000ff
        /*05d0*/ 	.word	0x00000000
        /*05d4*/ 	.short	0x0101
        /*05d6*/ 	.byte	0x0f
	.zero		1


	//   ....[74]....
        /*05d8*/ 	.word	0x00004350
        /*05dc*/ 	.word	0x000000ff
        /*05e0*/ 	.word	0x00000060
        /*05e4*/ 	.short	0x010a
        /*05e6*/ 	.byte	0x07
	.zero		1


	//   ....[75]....
        /*05e8*/ 	.word	0x000044a0
        /*05ec*/ 	.word	0x000000ff
        /*05f0*/ 	.word	0x00000040
        /*05f4*/ 	.short	0x010b
        /*05f6*/ 	.byte	0x07
	.zero		1


	//   ....[76]....
        /*05f8*/ 	.word	0x000044b0
        /*05fc*/ 	.word	0x000000ff
        /*0600*/ 	.word	0x00000000
        /*0604*/ 	.short	0x0101
        /*0606*/ 	.byte	0x0e
	.zero		1


	//   ....[77]....
        /*0608*/ 	.word	0x000044c0
        /*060c*/ 	.word	0x000000ff
        /*0610*/ 	.word	0x00000068
        /*0614*/ 	.short	0x010a
        /*0616*/ 	.byte	0x07
	.zero		1


	//   ....[78]....
        /*0618*/ 	.word	0x00004620
        /*061c*/ 	.word	0x000000ff
        /*0620*/ 	.word	0x00000048
        /*0624*/ 	.short	0x010b
        /*0626*/ 	.byte	0x07
	.zero		1


	//   ....[79]....
        /*0628*/ 	.word	0x00004630
        /*062c*/ 	.word	0x000000ff
        /*0630*/ 	.word	0x00000000
        /*0634*/ 	.short	0x0101
        /*0636*/ 	.byte	0x0d
	.zero		1


	//   ....[80]....
        /*0638*/ 	.word	0x00004640
        /*063c*/ 	.word	0x000000ff
        /*0640*/ 	.word	0x00000050
        /*0644*/ 	.short	0x010a
        /*0646*/ 	.byte	0x07
	.zero		1


	//   ....[81]....
        /*0648*/ 	.word	0x00004790
        /*064c*/ 	.word	0x000000ff
        /*0650*/ 	.word	0x00000030
        /*0654*/ 	.short	0x010b
        /*0656*/ 	.byte	0x07
	.zero		1


	//   ....[82]....
        /*0658*/ 	.word	0x000047a0
        /*065c*/ 	.word	0x000000ff
        /*0660*/ 	.word	0x00000000
        /*0664*/ 	.short	0x0101
        /*0666*/ 	.byte	0x15
	.zero		1


	//   ....[83]....
        /*0668*/ 	.word	0x000047b0
        /*066c*/ 	.word	0x000000ff
        /*0670*/ 	.word	0x00000058
        /*0674*/ 	.short	0x010a
        /*0676*/ 	.byte	0x07
	.zero		1


	//   ....[84]....
        /*0678*/ 	.word	0x00004900
        /*067c*/ 	.word	0x000000ff
        /*0680*/ 	.word	0x00000038
        /*0684*/ 	.short	0x010b
        /*0686*/ 	.byte	0x07
	.zero		1


	//   ....[85]....
        /*0688*/ 	.word	0x00004910
        /*068c*/ 	.word	0x000000ff
        /*0690*/ 	.word	0x00000000
        /*0694*/ 	.short	0x0101
        /*0696*/ 	.byte	0x0f
	.zero		1


	//   ....[86]....
        /*0698*/ 	.word	0x00004920
        /*069c*/ 	.word	0x000000ff
        /*06a0*/ 	.word	0x00000060
        /*06a4*/ 	.short	0x010a
        /*06a6*/ 	.byte	0x07
	.zero		1


	//   ....[87]....
        /*06a8*/ 	.word	0x00004aa0
        /*06ac*/ 	.word	0x000000ff
        /*06b0*/ 	.word	0x00000040
        /*06b4*/ 	.short	0x010b
        /*06b6*/ 	.byte	0x07
	.zero		1


	//   ....[88]....
        /*06b8*/ 	.word	0x00004ae0
        /*06bc*/ 	.word	0x000000ff
        /*06c0*/ 	.word	0x00000000
        /*06c4*/ 	.short	0x0101
        /*06c6*/ 	.byte	0x0e
	.zero		1


	//   ....[89]....
        /*06c8*/ 	.word	0x00004b20
        /*06cc*/ 	.word	0x000000ff
        /*06d0*/ 	.word	0x00000068
        /*06d4*/ 	.short	0x010a
        /*06d6*/ 	.byte	0x07
	.zero		1


	//   ....[90]....
        /*06d8*/ 	.word	0x00004d50
        /*06dc*/ 	.word	0x000000ff
        /*06e0*/ 	.word	0x00000048
        /*06e4*/ 	.short	0x010b
        /*06e6*/ 	.byte	0x07
	.zero		1


	//   ....[91]....
        /*06e8*/ 	.word	0x00004d70
        /*06ec*/ 	.word	0x000000ff
        /*06f0*/ 	.word	0x00000000
        /*06f4*/ 	.short	0x0101
        /*06f6*/ 	.byte	0x0d
	.zero		1


	//   ....[92]....
        /*06f8*/ 	.word	0x00004d90
        /*06fc*/ 	.word	0x000000ff
        /*0700*/ 	.word	0x00000050
        /*0704*/ 	.short	0x010a
        /*0706*/ 	.byte	0x07
	.zero		1


	//   ....[93]....
        /*0708*/ 	.word	0x00004db0
        /*070c*/ 	.word	0x000000ff
        /*0710*/ 	.word	0x00000058
        /*0714*/ 	.short	0x010a
        /*0716*/ 	.byte	0x07
	.zero		1


	//   ....[94]....
        /*0718*/ 	.word	0x00004dd0
        /*071c*/ 	.word	0x000000ff
        /*0720*/ 	.word	0x00000060
        /*0724*/ 	.short	0x010a
        /*0726*/ 	.byte	0x07
	.zero		1


	//   ....[95]....
        /*0728*/ 	.word	0x00004e20
        /*072c*/ 	.word	0x00000002
        /*0730*/ 	.word	0x00000068
        /*0734*/ 	.short	0x010a
        /*0736*/ 	.byte	0xff
	.zero		1


	//   ....[96]....
        /*0738*/ 	.word	0x00005140
        /*073c*/ 	.word	0x00000000
        /*0740*/ 	.word	0x00000080
        /*0744*/ 	.short	0x010a
        /*0746*/ 	.byte	0xff
	.zero		1


	//   ....[97]....
        /*0748*/ 	.word	0x00005250
        /*074c*/ 	.word	0x00000000
        /*0750*/ 	.word	0x00000000
        /*0754*/ 	.short	0x0101
        /*0756*/ 	.byte	0xff
	.zero		1


	//   ....[98]....
        /*0758*/ 	.word	0x00005ca0
        /*075c*/ 	.word	0x000000ff
        /*0760*/ 	.word	0x00000030
        /*0764*/ 	.short	0x010a
        /*0766*/ 	.byte	0x30
	.zero		1


	//   ....[99]....
        /*0768*/ 	.word	0x00005cd0
        /*076c*/ 	.word	0x00000053
        /*0770*/ 	.word	0x000000a0
        /*0774*/ 	.short	0x010a
        /*0776*/ 	.byte	0xff
	.zero		1


	//   ....[100]....
        /*0778*/ 	.word	0x00005dc0
        /*077c*/ 	.word	0x000000ff
        /*0780*/ 	.word	0x00000030
        /*0784*/ 	.short	0x010a
        /*0786*/ 	.byte	0x30
	.zero		1


	//   ....[101]....
        /*0788*/ 	.word	0x00005eb0
        /*078c*/ 	.word	0x00000053
        /*0790*/ 	.word	0x000000a0
        /*0794*/ 	.short	0x010a
        /*0796*/ 	.byte	0xff
	.zero		1


	//   ....[102]....
        /*0798*/ 	.word	0x00006480
        /*079c*/ 	.word	0x00000000
        /*07a0*/ 	.word	0x00000000
        /*07a4*/ 	.short	0x0101
        /*07a6*/ 	.byte	0xff
	.zero		1


	//   ....[103]....
        /*07a8*/ 	.word	0x00006490
        /*07ac*/ 	.word	0x00000002
        /*07b0*/ 	.word	0x00000030
        /*07b4*/ 	.short	0x010a
        /*07b6*/ 	.byte	0xff
	.zero		1


	//   ....[104]....
        /*07b8*/ 	.word	0x00006570
        /*07bc*/ 	.word	0x00000002
        /*07c0*/ 	.word	0x00000030
        /*07c4*/ 	.short	0x010a
        /*07c6*/ 	.byte	0xff
	.zero		1


	//   ....[105]....
        /*07c8*/ 	.word	0x00006bd0
        /*07cc*/ 	.word	0x00000010
        /*07d0*/ 	.word	0x00000000
        /*07d4*/ 	.short	0x0101
        /*07d6*/ 	.byte	0xff
	.zero		1


	//   ....[106]....
        /*07d8*/ 	.word	0x00006bf0
        /*07dc*/ 	.word	0x00000000
        /*07e0*/ 	.word	0x00000030
        /*07e4*/ 	.short	0x010a
        /*07e6*/ 	.byte	0xff
	.zero		1


	//   ....[107]....
        /*07e8*/ 	.word	0x00006cc0
        /*07ec*/ 	.word	0x00000000
        /*07f0*/ 	.word	0x00000030
        /*07f4*/ 	.short	0x010a
        /*07f6*/ 	.byte	0xff
	.zero		1


	//   ....[108]....
        /*07f8*/ 	.word	0x00007330
        /*07fc*/ 	.word	0x00000010
        /*0800*/ 	.word	0x00000000
        /*0804*/ 	.short	0x0101
        /*0806*/ 	.byte	0xff
	.zero		1


	//   ....[109]....
        /*0808*/ 	.word	0x00007350
        /*080c*/ 	.word	0x00000000
        /*0810*/ 	.word	0x00000030
        /*0814*/ 	.short	0x010a
        /*0816*/ 	.byte	0xff
	.zero		1


	//   ....[110]....
        /*0818*/ 	.word	0x00007420
        /*081c*/ 	.word	0x00000000
        /*0820*/ 	.word	0x00000030
        /*0824*/ 	.short	0x010a
        /*0826*/ 	.byte	0xff
	.zero		1


	//   ....[111]....
        /*0828*/ 	.word	0x00007ac0
        /*082c*/ 	.word	0x00000010
        /*0830*/ 	.word	0x00000000
        /*0834*/ 	.short	0x0101
        /*0836*/ 	.byte	0xff
	.zero		1


	//   ....[112]....
        /*0838*/ 	.word	0x00007ae0
        /*083c*/ 	.word	0x00000000
        /*0840*/ 	.word	0x00000030
        /*0844*/ 	.short	0x010a
        /*0846*/ 	.byte	0xff
	.zero		1


	//   ....[113]....
        /*0848*/ 	.word	0x00007bb0
        /*084c*/ 	.word	0x00000000
        /*0850*/ 	.word	0x00000030
        /*0854*/ 	.short	0x010a
        /*0856*/ 	.byte	0xff
	.zero		1


	//   ....[114]....
        /*0858*/ 	.word	0x00008290
        /*085c*/ 	.word	0x00000010
        /*0860*/ 	.word	0x00000000
        /*0864*/ 	.short	0x0101
        /*0866*/ 	.byte	0xff
	.zero		1


	//   ....[115]....
        /*0868*/ 	.word	0x000082b0
        /*086c*/ 	.word	0x00000000
        /*0870*/ 	.word	0x00000030
        /*0874*/ 	.short	0x010a
        /*0876*/ 	.byte	0xff
	.zero		1


	//   ....[116]....
        /*0878*/ 	.word	0x00008380
        /*087c*/ 	.word	0x00000000
        /*0880*/ 	.word	0x00000030
        /*0884*/ 	.short	0x010a
        /*0886*/ 	.byte	0xff
	.zero		1


	//   ....[117]....
        /*0888*/ 	.word	0x00008a30
        /*088c*/ 	.word	0x00000010
        /*0890*/ 	.word	0x00000000
        /*0894*/ 	.short	0x0101
        /*0896*/ 	.byte	0xff
	.zero		1


	//   ....[118]....
        /*0898*/ 	.word	0x00008a50
        /*089c*/ 	.word	0x00000000
        /*08a0*/ 	.word	0x00000030
        /*08a4*/ 	.short	0x010a
        /*08a6*/ 	.byte	0xff
	.zero		1


	//   ....[119]....
        /*08a8*/ 	.word	0x00008b20
        /*08ac*/ 	.word	0x00000000
        /*08b0*/ 	.word	0x00000030
        /*08b4*/ 	.short	0x010a
        /*08b6*/ 	.byte	0xff
	.zero		1


	//   ....[120]....
        /*08b8*/ 	.word	0x000091d0
        /*08bc*/ 	.word	0x00000010
        /*08c0*/ 	.word	0x00000000
        /*08c4*/ 	.short	0x0101
        /*08c6*/ 	.byte	0xff
	.zero		1


	//   ....[121]....
        /*08c8*/ 	.word	0x000091f0
        /*08cc*/ 	.word	0x00000000
        /*08d0*/ 	.word	0x00000030
        /*08d4*/ 	.short	0x010a
        /*08d6*/ 	.byte	0xff
	.zero		1


	//   ....[122]....
        /*08d8*/ 	.word	0x000092c0
        /*08dc*/ 	.word	0x00000000
        /*08e0*/ 	.word	0x00000030
        /*08e4*/ 	.short	0x010a
        /*08e6*/ 	.byte	0xff
	.zero		1


	//   ....[123]....
        /*08e8*/ 	.word	0x00009540
        /*08ec*/ 	.word	0x000000ff
        /*08f0*/ 	.word	0x00000000
        /*08f4*/ 	.short	0x0101
        /*08f6*/ 	.byte	0x05
	.zero		1


	//   ....[124]....
        /*08f8*/ 	.word	0x00009980
        /*08fc*/ 	.word	0x00000000
        /*0900*/ 	.word	0x00000000
        /*0904*/ 	.short	0x0101
        /*0906*/ 	.byte	0xff
	.zero		1


	//   ....[125]....
        /*0908*/ 	.word	0x00009bf0
        /*090c*/ 	.word	0x000000ff
        /*0910*/ 	.word	0x00000000
        /*0914*/ 	.short	0x0101
        /*0916*/ 	.byte	0x04
	.zero		1


	//   ....[126]....
        /*0918*/ 	.word	0x00009c10
        /*091c*/ 	.word	0x00000002
        /*0920*/ 	.word	0x000000f0
        /*0924*/ 	.short	0x010a
        /*0926*/ 	.byte	0xff
	.zero		1


	//   ....[127]....
        /*0928*/ 	.word	0x00009c70
        /*092c*/ 	.word	0x00000002
        /*0930*/ 	.word	0x00000018
        /*0934*/ 	.short	0x010a
        /*0936*/ 	.byte	0xff
	.zero		1


	//   ....[128]....
        /*0938*/ 	.word	0x00009cd0
        /*093c*/ 	.word	0x00000002
        /*0940*/ 	.word	0x00000018
        /*0944*/ 	.short	0x010a
        /*0946*/ 	.byte	0xff
	.zero		1


	//   ....[129]....
        /*0948*/ 	.word	0x00009d20
        /*094c*/ 	.word	0x00000002
        /*0950*/ 	.word	0x00000080
        /*0954*/ 	.short	0x010a
        /*0956*/ 	.byte	0xff
	.zero		1


	//   ....[130]....
        /*0958*/ 	.word	0x00009d80
        /*095c*/ 	.word	0x00000000
        /*0960*/ 	.word	0x00000000
        /*0964*/ 	.short	0x010a
        /*0966*/ 	.byte	0xff
	.zero		1


	//   ....[131]....
        /*0968*/ 	.word	0x00009de0
        /*096c*/ 	.word	0x00000000
        /*0970*/ 	.word	0x00000000
        /*0974*/ 	.short	0x010a
        /*0976*/ 	.byte	0xff
	.zero		1


	//   ....[132]....
        /*0978*/ 	.word	0x00009e30
        /*097c*/ 	.word	0x00000000
        /*0980*/ 	.word	0x000000e0
        /*0984*/ 	.short	0x010a
        /*0986*/ 	.byte	0xff
	.zero		1


	//   ....[133]....
        /*0988*/ 	.word	0x00009e90
        /*098c*/ 	.word	0x00000000
        /*0990*/ 	.word	0x00000090
        /*0994*/ 	.short	0x010a
        /*0996*/ 	.byte	0xff
	.zero		1


	//   ....[134]....
        /*0998*/ 	.word	0x00009ee0
        /*099c*/ 	.word	0x00000000
        /*09a0*/ 	.word	0x00000080
        /*09a4*/ 	.short	0x010a
        /*09a6*/ 	.byte	0xff
	.zero		1


	//   ....[135]....
        /*09a8*/ 	.word	0x00009f40
        /*09ac*/ 	.word	0x00000000
        /*09b0*/ 	.word	0x00000090
        /*09b4*/ 	.short	0x010a
        /*09b6*/ 	.byte	0xff
	.zero		1


	//   ....[136]....
        /*09b8*/ 	.word	0x00009f90
        /*09bc*/ 	.word	0x00000000
        /*09c0*/ 	.word	0x00000080
        /*09c4*/ 	.short	0x010a
        /*09c6*/ 	.byte	0xff
	.zero		1


	//   ....[137]....
        /*09c8*/ 	.word	0x00009ff0
        /*09cc*/ 	.word	0x00000002
        /*09d0*/ 	.word	0x000000c0
        /*09d4*/ 	.short	0x010a
        /*09d6*/ 	.byte	0xff
	.zero		1


	//   ....[138]....
        /*09d8*/ 	.word	0x0000a050
        /*09dc*/ 	.word	0x00000000
        /*09e0*/ 	.word	0x00000000
        /*09e4*/ 	.short	0x010a
        /*09e6*/ 	.byte	0xff
	.zero		1


	//   ....[139]....
        /*09e8*/ 	.word	0x0000a0b0
        /*09ec*/ 	.word	0x00000000
        /*09f0*/ 	.word	0x00000000
        /*09f4*/ 	.short	0x010a
        /*09f6*/ 	.byte	0xff
	.zero		1


	//   ....[140]....
        /*09f8*/ 	.word	0x0000a110
        /*09fc*/ 	.word	0x00000000
        /*0a00*/ 	.word	0x00000000
        /*0a04*/ 	.short	0x010a
        /*0a06*/ 	.byte	0xff
	.zero		1


	//   ....[141]....
        /*0a08*/ 	.word	0x0000a170
        /*0a0c*/ 	.word	0x00000000
        /*0a10*/ 	.word	0x00000000
        /*0a14*/ 	.short	0x010a
        /*0a16*/ 	.byte	0xff
	.zero		1


	//   ....[142]....
        /*0a18*/ 	.word	0x0000a1d0
        /*0a1c*/ 	.word	0x00000000
        /*0a20*/ 	.word	0x00000000
        /*0a24*/ 	.short	0x010a
        /*0a26*/ 	.byte	0xff
	.zero		1


	//   ....[143]....
        /*0a28*/ 	.word	0x0000a220
        /*0a2c*/ 	.word	0x00000000
        /*0a30*/ 	.word	0x00000080
        /*0a34*/ 	.short	0x010a
        /*0a36*/ 	.byte	0xff
	.zero		1


	//   ....[144]....
        /*0a38*/ 	.word	0x0000a280
        /*0a3c*/ 	.word	0x00000000
        /*0a40*/ 	.word	0x00000078
        /*0a44*/ 	.short	0x010a
        /*0a46*/ 	.byte	0xff
	.zero		1


	//   ....[145]....
        /*0a48*/ 	.word	0x0000a2e0
        /*0a4c*/ 	.word	0x00000000
        /*0a50*/ 	.word	0x00000050
        /*0a54*/ 	.short	0x010a
        /*0a56*/ 	.byte	0xff
	.zero		1


	//   ....[146]....
        /*0a58*/ 	.word	0x0000a340
        /*0a5c*/ 	.word	0x00000000
        /*0a60*/ 	.word	0x00000058
        /*0a64*/ 	.short	0x010a
        /*0a66*/ 	.byte	0xff
	.zero		1


	//   ....[147]....
        /*0a68*/ 	.word	0x0000a3a0
        /*0a6c*/ 	.word	0x00000000
        /*0a70*/ 	.word	0x00000060
        /*0a74*/ 	.short	0x010a
        /*0a76*/ 	.byte	0xff
	.zero		1


	//   ....[148]....
        /*0a78*/ 	.word	0x0000a400
        /*0a7c*/ 	.word	0x00000000
        /*0a80*/ 	.word	0x00000068
        /*0a84*/ 	.short	0x010a
        /*0a86*/ 	.byte	0xff
	.zero		1


	//   ....[149]....
        /*0a88*/ 	.word	0x0000a460
        /*0a8c*/ 	.word	0x00000000
        /*0a90*/ 	.word	0x00000050
        /*0a94*/ 	.short	0x010a
        /*0a96*/ 	.byte	0xff
	.zero		1


	//   ....[150]....
        /*0a98*/ 	.word	0x0000a4c0
        /*0a9c*/ 	.word	0x00000000
        /*0aa0*/ 	.word	0x00000058
        /*0aa4*/ 	.short	0x010a
        /*0aa6*/ 	.byte	0xff
	.zero		1


	//   ....[151]....
        /*0aa8*/ 	.word	0x0000a520
        /*0aac*/ 	.word	0x00000000
        /*0ab0*/ 	.word	0x00000060
        /*0ab4*/ 	.short	0x010a
        /*0ab6*/ 	.byte	0xff
	.zero		1


	//   ....[152]....
        /*0ab8*/ 	.word	0x0000a580
        /*0abc*/ 	.word	0x00000000
        /*0ac0*/ 	.word	0x00000068
        /*0ac4*/ 	.short	0x010a
        /*0ac6*/ 	.byte	0xff
	.zero		1


	//   ....[153]....
        /*0ac8*/ 	.word	0x0000a5e0
        /*0acc*/ 	.word	0x00000000
        /*0ad0*/ 	.word	0x00000050
        /*0ad4*/ 	.short	0x010a
        /*0ad6*/ 	.byte	0xff
	.zero		1


	//   ....[154]....
        /*0ad8*/ 	.word	0x0000a640
        /*0adc*/ 	.word	0x00000000
        /*0ae0*/ 	.word	0x00000058
        /*0ae4*/ 	.short	0x010a
        /*0ae6*/ 	.byte	0xff
	.zero		1


	//   ....[155]....
        /*0ae8*/ 	.word	0x0000a6a0
        /*0aec*/ 	.word	0x00000002
        /*0af0*/ 	.word	0x00000060
        /*0af4*/ 	.short	0x010a
        /*0af6*/ 	.byte	0xff
	.zero		1


	//   ....[156]....
        /*0af8*/ 	.word	0x0000a6f0
        /*0afc*/ 	.word	0x00000000
        /*0b00*/ 	.word	0x00000080
        /*0b04*/ 	.short	0x010a
        /*0b06*/ 	.byte	0xff
	.zero		1


	//   ....[157]....
        /*0b08*/ 	.word	0x0000a750
        /*0b0c*/ 	.word	0x00000002
        /*0b10*/ 	.word	0x00000030
        /*0b14*/ 	.short	0x010a
        /*0b16*/ 	.byte	0xff
	.zero		1


	//   ....[158]....
        /*0b18*/ 	.word	0x0000a7a0
        /*0b1c*/ 	.word	0x00000053
        /*0b20*/ 	.word	0x000000a0
        /*0b24*/ 	.short	0x010a
        /*0b26*/ 	.byte	0xff
	.zero		1


	//   ....[159]....
        /*0b28*/ 	.word	0x0000a7f0
        /*0b2c*/ 	.word	0x00000002
        /*0b30*/ 	.word	0x00000030
        /*0b34*/ 	.short	0x010a
        /*0b36*/ 	.byte	0xff
	.zero		1


	//   ....[160]....
        /*0b38*/ 	.word	0x0000a840
        /*0b3c*/ 	.word	0x00000000
        /*0b40*/ 	.word	0x00000030
        /*0b44*/ 	.short	0x010a
        /*0b46*/ 	.byte	0xff
	.zero		1


	//   ....[161]....
        /*0b48*/ 	.word	0x0000a890
        /*0b4c*/ 	.word	0x00000000
        /*0b50*/ 	.word	0x00000030
        /*0b54*/ 	.short	0x010a
        /*0b56*/ 	.byte	0xff
	.zero		1


	//   ....[162]....
        /*0b58*/ 	.word	0x0000a8e0
        /*0b5c*/ 	.word	0x00000000
        /*0b60*/ 	.word	0x00000030
        /*0b64*/ 	.short	0x010a
        /*0b66*/ 	.byte	0xff
	.zero		1


	//   ....[163]....
        /*0b68*/ 	.word	0x0000a930
        /*0b6c*/ 	.word	0x00000000
        /*0b70*/ 	.word	0x00000030
        /*0b74*/ 	.short	0x010a
        /*0b76*/ 	.byte	0xff
	.zero		1


	//   ....[164]....
        /*0b78*/ 	.word	0x0000a980
        /*0b7c*/ 	.word	0x00000000
        /*0b80*/ 	.word	0x00000030
        /*0b84*/ 	.short	0x010a
        /*0b86*/ 	.byte	0xff
	.zero		1


	//   ....[165]....
        /*0b88*/ 	.word	0x0000a9d0
        /*0b8c*/ 	.word	0x00000000
        /*0b90*/ 	.word	0x00000030
        /*0b94*/ 	.short	0x010a
        /*0b96*/ 	.byte	0xff
	.zero		1


	//----- nvinfo : EIATTR_NUM_MBARRIERS
	.align		4
.L_47:
        /*0b98*/ 	.byte	0x03, 0x38
        /*0b9a*/ 	.short	0x0020


	//----- nvinfo : EIATTR_EXIT_INSTR_OFFSETS
	.align		4
        /*0b9c*/ 	.byte	0x04, 0x1c
        /*0b9e*/ 	.short	(.L_49 - .L_48)


	//   ....[0]....
.L_48:
        /*0ba0*/ 	.word	0x00002430


	//   ....[1]....
        /*0ba4*/ 	.word	0x00002920


	//   ....[2]....
        /*0ba8*/ 	.word	0x00002980


	//   ....[3]....
        /*0bac*/ 	.word	0x00003880


	//   ....[4]....
        /*0bb0*/ 	.word	0x00004e50


	//   ....[5]....
        /*0bb4*/ 	.word	0x00004e90


	//   ....[6]....
        /*0bb8*/ 	.word	0x00009ae0


	//   ....[7]....
        /*0bbc*/ 	.word	0x00009b60


	//   ....[8]....
        /*0bc0*/ 	.word	0x00009b90


	//   ....[9]....
        /*0bc4*/ 	.word	0x00009c00


	//----- nvinfo : EIATTR_MAX_THREADS
	.align		4
.L_49:
        /*0bc8*/ 	.byte	0x04, 0x05
        /*0bca*/ 	.short	(.L_51 - .L_50)
.L_50:
        /*0bcc*/ 	.word	0x00000100
        /*0bd0*/ 	.word	0x00000001
        /*0bd4*/ 	.word	0x00000001


	//----- nvinfo : EIATTR_CRS_STACK_SIZE
	.align		4
.L_51:
        /*0bd8*/ 	.byte	0x04, 0x1e
        /*0bda*/ 	.short	(.L_53 - .L_52)
.L_52:
        /*0bdc*/ 	.word	0x00000000


	//----- nvinfo : EIATTR_CBANK_PARAM_SIZE
	.align		4
.L_53:
        /*0be0*/ 	.byte	0x03, 0x19
        /*0be2*/ 	.short	0x0800


	//----- nvinfo : EIATTR_PARAM_CBANK
	.align		4
        /*0be4*/ 	.byte	0x04, 0x0a
        /*0be6*/ 	.short	(.L_55 - .L_54)
	.align		4
.L_54:
        /*0be8*/ 	.word	index@(.nv.constant0._ZN7cutlass13device_kernelINS_4gemm6kernel13GemmUniversalIN4cute5tupleIJiiiiEEENS1_10collective13CollectiveMmaINS1_35MainloopSm100TmaUmmaWarpSpecializedILi3ELi2ELi4ENS5_IJNS4_1CILi1EEESB_SB_EEEEENS5_IJNSA_ILi128EEESE_NSA_ILi32EEEEEEfNS5_IJlSB_lEEEfSH_NS4_8TiledMMAINS4_8MMA_AtomIJNS4_17SM100_MMA_TF32_SSINS_10tfloat32_tESL_fLi128ELi128ELNS4_4UMMA5MajorE0ELSN_0ELNSM_7ScaleInE0ELSO_0EEEEEENS4_6LayoutISC_NS5_IJNSA_ILi0EEESS_SS_EEEEENS5_IJNS4_10UnderscoreESV_SV_EEEEENS4_13SM90_TMA_LOADENS4_14ComposedLayoutINS4_7SwizzleILi3ELi4ELi3EEENS4_18smem_ptr_flag_bitsILi32EEENSR_INS5_IJNSA_ILi8EEESF_EEENS5_IJSF_SB_EEEEEEEvNS4_8identityESY_S18_vS19_EENS_8epilogue10collective18CollectiveEpilogueINS1B_23Sm100TmaWarpSpecializedILi4ELi2ELi16ELb1ELb0EEEJSG_NS5_IJNSR_ISE_SB_EENSR_INSA_ILi16EEESB_EEEEEfSH_fSH_NS1B_6fusion15FusionCallbacksIS1F_NS1K_17LinearCombinationIffffLNS_15FloatRoundStyleE2EEESG_S1J_JEEENS4_5SM1004TMEM4LOAD26SM100_TMEM_LOAD_32dp32b16xESY_NSZ_INS10_ILi2ELi4ELi3EEES13_NSR_INS5_IJS14_S1H_EEENS5_IJS1H_SB_EEEEEEENS4_39AutoVectorizingCopyWithAssumedAlignmentILi128EEENS4_14SM90_TMA_STOREES1Y_S20_S20_EEEvvEEEEvNT_6ParamsE)
        /*0bec*/ 	.short	0x0380
        /*0bee*/ 	.short	0x0800


	//----- nvinfo : EIATTR_SW_WAR
	.align		4
.L_55:
        /*0bf0*/ 	.byte	0x04, 0x36
        /*0bf2*/ 	.short	(.L_57 - .L_56)
.L_56:
        /*0bf4*/ 	.word	0x00000008
.L_57:


//--------------------- .nv.callgraph             --------------------------
	.section	.nv.callgraph,"",@"SHT_CUDA_CALLGRAPH"
	.align	4
	.sectionentsize	8
	.align		4
        /*0000*/ 	.word	0x00000000
	.align		4
        /*0004*/ 	.word	0xffffffff
	.align		4
        /*0008*/ 	.word	index@(_ZN7cutlass13device_kernelINS_4gemm6kernel13GemmUniversalIN4cute5tupleIJiiiiEEENS1_10collective13CollectiveMmaINS1_35MainloopSm100TmaUmmaWarpSpecializedILi3ELi2ELi4ENS5_IJNS4_1CILi1EEESB_SB_EEEEENS5_IJNSA_ILi128EEESE_NSA_ILi32EEEEEEfNS5_IJlSB_lEEEfSH_NS4_8TiledMMAINS4_8MMA_AtomIJNS4_17SM100_MMA_TF32_SSINS_10tfloat32_tESL_fLi128ELi128ELNS4_4UMMA5MajorE0ELSN_0ELNSM_7ScaleInE0ELSO_0EEEEEENS4_6LayoutISC_NS5_IJNSA_ILi0EEESS_SS_EEEEENS5_IJNS4_10UnderscoreESV_SV_EEEEENS4_13SM90_TMA_LOADENS4_14ComposedLayoutINS4_7SwizzleILi3ELi4ELi3EEENS4_18smem_ptr_flag_bitsILi32EEENSR_INS5_IJNSA_ILi8EEESF_EEENS5_IJSF_SB_EEEEEEEvNS4_8identityESY_S18_vS19_EENS_8epilogue10collective18CollectiveEpilogueINS1B_23Sm100TmaWarpSpecializedILi4ELi2ELi16ELb1ELb0EEEJSG_NS5_IJNSR_ISE_SB_EENSR_INSA_ILi16EEESB_EEEEEfSH_fSH_NS1B_6fusion15FusionCallbacksIS1F_NS1K_17LinearCombinationIffffLNS_15FloatRoundStyleE2EEESG_S1J_JEEENS4_5SM1004TMEM4LOAD26SM100_TMEM_LOAD_32dp32b16xESY_NSZ_INS10_ILi2ELi4ELi3EEES13_NSR_INS5_IJS14_S1H_EEENS5_IJS1H_SB_EEEEEEENS4_39AutoVectorizingCopyWithAssumedAlignmentILi128EEENS4_14SM90_TMA_STOREES1Y_S20_S20_EEEvvEEEEvNT_6ParamsE)
	.align		4
        /*000c*/ 	.word	index@(__assertfail)
	.align		4
        /*0010*/ 	.word	0x00000000
	.align		4
        /*0014*/ 	.word	0xfffffffe
	.align		4
        /*0018*/ 	.word	0x00000000
	.align		4
        /*001c*/ 	.word	0xfffffffd
	.align		4
        /*0020*/ 	.word	0x00000000
	.align		4
        /*0024*/ 	.word	0xfffffffc


//--------------------- .nv.constant4             --------------------------
	.section	.nv.constant4,"a",@progbits
	.align	8
	.align		8
.nv.constant4:
        /*0000*/ 	.dword	__assertfail
	.align		8
        /*0008*/ 	.dword	__unnamed_1
	.align		8
        /*0010*/ 	.dword	__unnamed_2
	.align		8
        /*0018*/ 	.dword	_ZN40_INTERNAL_08b81b57_4_k_cu_0b4a2cb5_250484cuda3std3__45__cpo5beginE
	.align		8
        /*0020*/ 	.dword	_ZN40_INTERNAL_08b81b57_4_k_cu_0b4a2cb5_250484cuda3std3__45__cpo3endE
	.align		8
        /*0028*/ 	.dword	_ZN40_INTERNAL_08b81b57_4_k_cu_0b4a2cb5_250484cuda3std3__45__cpo6cbeginE
	.align		8
        /*0030*/ 	.dword	_ZN40_INTERNAL_08b81b57_4_k_cu_0b4a2cb5_250484cuda3std3__45__cpo4cendE
	.align		8
        /*0038*/ 	.dword	_ZN40_INTERNAL_08b81b57_4_k_cu_0b4a2cb5_250484cuda3std3__442_GLOBAL__N__08b81b57_4_k_cu_0b4a2cb5_250486ignoreE
	.align		8
        /*0040*/ 	.dword	_ZN40_INTERNAL_08b81b57_4_k_cu_0b4a2cb5_250484cuda3std3__419piecewise_constructE
	.align		8
        /*0048*/ 	.dword	_ZN40_INTERNAL_08b81b57_4_k_cu_0b4a2cb5_250484cuda3std3__48in_placeE
	.align		8
        /*0050*/ 	.dword	_ZN40_INTERNAL_08b81b57_4_k_cu_0b4a2cb5_250484cuda3std6ranges3__45__cpo4swapE
	.align		8
        /*0058*/ 	.dword	_ZN40_INTERNAL_08b81b57_4_k_cu_0b4a2cb5_250484cuda3std6ranges3__45__cpo9iter_moveE
	.align		8
        /*0060*/ 	.dword	_ZN40_INTERNAL_08b81b57_4_k_cu_0b4a2cb5_250484cute7productE
	.align		8
        /*0068*/ 	.dword	_ZN40_INTERNAL_08b81b57_4_k_cu_0b4a2cb5_250484cute1_E
	.align		8
        /*0070*/ 	.dword	$str$25
	.align		8
        /*0078*/ 	.dword	$str$26
	.align		8
        /*0080*/ 	.dword	$str$27
	.align		8
        /*0088*/ 	.dword	$str$28


//--------------------- .text._ZN7cutlass13device_kernelINS_4gemm6kernel13GemmUniversalIN4cute5tupleIJiiiiEEENS1_10collective13CollectiveMmaINS1_35MainloopSm100TmaUmmaWarpSpecializedILi3ELi2ELi4ENS5_IJNS4_1CILi1EEESB_SB_EEEEENS5_IJNSA_ILi128EEESE_NSA_ILi32EEEEEEfNS5_IJlSB_lEEEfSH_NS4_8TiledMMAINS4_8MMA_AtomIJNS4_17SM100_MMA_TF32_SSINS_10tfloat32_tESL_fLi128ELi128ELNS4_4UMMA5MajorE0ELSN_0ELNSM_7ScaleInE0ELSO_0EEEEEENS4_6LayoutISC_NS5_IJNSA_ILi0EEESS_SS_EEEEENS5_IJNS4_10UnderscoreESV_SV_EEEEENS4_13SM90_TMA_LOADENS4_14ComposedLayoutINS4_7SwizzleILi3ELi4ELi3EEENS4_18smem_ptr_flag_bitsILi32EEENSR_INS5_IJNSA_ILi8EEESF_EEENS5_IJSF_SB_EEEEEEEvNS4_8identityESY_S18_vS19_EENS_8epilogue10collective18CollectiveEpilogueINS1B_23Sm100TmaWarpSpecializedILi4ELi2ELi16ELb1ELb0EEEJSG_NS5_IJNSR_ISE_SB_EENSR_INSA_ILi16EEESB_EEEEEfSH_fSH_NS1B_6fusion15FusionCallbacksIS1F_NS1K_17LinearCombinationIffffLNS_15FloatRoundStyleE2EEESG_S1J_JEEENS4_5SM1004TMEM4LOAD26SM100_TMEM_LOAD_32dp32b16xESY_NSZ_INS10_ILi2ELi4ELi3EEES13_NSR_INS5_IJS14_S1H_EEENS5_IJS1H_SB_EEEEEEENS4_39AutoVectorizingCopyWithAssumedAlignmentILi128EEENS4_14SM90_TMA_STOREES1Y_S20_S20_EEEvvEEEEvNT_6ParamsE --------------------------
	.section	.text._ZN7cutlass13device_kernelINS_4gemm6kernel13GemmUniversalIN4cute5tupleIJiiiiEEENS1_10collective13CollectiveMmaINS1_35MainloopSm100TmaUmmaWarpSpecializedILi3ELi2ELi4ENS5_IJNS4_1CILi1EEESB_SB_EEEEENS5_IJNSA_ILi128EEESE_NSA_ILi32EEEEEEfNS5_IJlSB_lEEEfSH_NS4_8TiledMMAINS4_8MMA_AtomIJNS4_17SM100_MMA_TF32_SSINS_10tfloat32_tESL_fLi128ELi128ELNS4_4UMMA5MajorE0ELSN_0ELNSM_7ScaleInE0ELSO_0EEEEEENS4_6LayoutISC_NS5_IJNSA_ILi0EEESS_SS_EEEEENS5_IJNS4_10UnderscoreESV_SV_EEEEENS4_13SM90_TMA_LOADENS4_14ComposedLayoutINS4_7SwizzleILi3ELi4ELi3EEENS4_18smem_ptr_flag_bitsILi32EEENSR_INS5_IJNSA_ILi8EEESF_EEENS5_IJSF_SB_EEEEEEEvNS4_8identityESY_S18_vS19_EENS_8epilogue10collective18CollectiveEpilogueINS1B_23Sm100TmaWarpSpecializedILi4ELi2ELi16ELb1ELb0EEEJSG_NS5_IJNSR_ISE_SB_EENSR_INSA_ILi16EEESB_EEEEEfSH_fSH_NS1B_6fusion15FusionCallbacksIS1F_NS1K_17LinearCombinationIffffLNS_15FloatRoundStyleE2EEESG_S1J_JEEENS4_5SM1004TMEM4LOAD26SM100_TMEM_LOAD_32dp32b16xESY_NSZ_INS10_ILi2ELi4ELi3EEES13_NSR_INS5_IJS14_S1H_EEENS5_IJS1H_SB_EEEEEEENS4_39AutoVectorizingCopyWithAssumedAlignmentILi128EEENS4_14SM90_TMA_STOREES1Y_S20_S20_EEEvvEEEEvNT_6ParamsE,"ax",@progbits
	.align	128
.text._ZN7cutlass13device_kernelINS_4gemm6kernel13GemmUniversalIN4cute5tupleIJiiiiEEENS1_10collective13CollectiveMmaINS1_35MainloopSm100TmaUmmaWarpSpecializedILi3ELi2ELi4ENS5_IJNS4_1CILi1EEESB_SB_EEEEENS5_IJNSA_ILi128EEESE_NSA_ILi32EEEEEEfNS5_IJlSB_lEEEfSH_NS4_8TiledMMAINS4_8MMA_AtomIJNS4_17SM100_MMA_TF32_SSINS_10tfloat32_tESL_fLi128ELi128ELNS4_4UMMA5MajorE0ELSN_0ELNSM_7ScaleInE0ELSO_0EEEEEENS4_6LayoutISC_NS5_IJNSA_ILi0EEESS_SS_EEEEENS5_IJNS4_10UnderscoreESV_SV_EEEEENS4_13SM90_TMA_LOADENS4_14ComposedLayoutINS4_7SwizzleILi3ELi4ELi3EEENS4_18smem_ptr_flag_bitsILi32EEENSR_INS5_IJNSA_ILi8EEESF_EEENS5_IJSF_SB_EEEEEEEvNS4_8identityESY_S18_vS19_EENS_8epilogue10collective18CollectiveEpilogueINS1B_23Sm100TmaWarpSpecializedILi4ELi2ELi16ELb1ELb0EEEJSG_NS5_IJNSR_ISE_SB_EENSR_INSA_ILi16EEESB_EEEEEfSH_fSH_NS1B_6fusion15FusionCallbacksIS1F_NS1K_17LinearCombinationIffffLNS_15FloatRoundStyleE2EEESG_S1J_JEEENS4_5SM1004TMEM4LOAD26SM100_TMEM_LOAD_32dp32b16xESY_NSZ_INS10_ILi2ELi4ELi3EEES13_NSR_INS5_IJS14_S1H_EEENS5_IJS1H_SB_EEEEEEENS4_39AutoVectorizingCopyWithAssumedAlignmentILi128EEENS4_14SM90_TMA_STOREES1Y_S20_S20_EEEvvEEEEvNT_6ParamsE:
        .type           _ZN7cutlass13device_kernelINS_4gemm6kernel13GemmUniversalIN4cute5tupleIJiiiiEEENS1_10collective13CollectiveMmaINS1_35MainloopSm100TmaUmmaWarpSpecializedILi3ELi2ELi4ENS5_IJNS4_1CILi1EEESB_SB_EEEEENS5_IJNSA_ILi128EEESE_NSA_ILi32EEEEEEfNS5_IJlSB_lEEEfSH_NS4_8TiledMMAINS4_8MMA_AtomIJNS4_17SM100_MMA_TF32_SSINS_10tfloat32_tESL_fLi128ELi128ELNS4_4UMMA5MajorE0ELSN_0ELNSM_7ScaleInE0ELSO_0EEEEEENS4_6LayoutISC_NS5_IJNSA_ILi0EEESS_SS_EEEEENS5_IJNS4_10UnderscoreESV_SV_EEEEENS4_13SM90_TMA_LOADENS4_14ComposedLayoutINS4_7SwizzleILi3ELi4ELi3EEENS4_18smem_ptr_flag_bitsILi32EEENSR_INS5_IJNSA_ILi8EEESF_EEENS5_IJSF_SB_EEEEEEEvNS4_8identityESY_S18_vS19_EENS_8epilogue10collective18CollectiveEpilogueINS1B_23Sm100TmaWarpSpecializedILi4ELi2ELi16ELb1ELb0EEEJSG_NS5_IJNSR_ISE_SB_EENSR_INSA_ILi16EEESB_EEEEEfSH_fSH_NS1B_6fusion15FusionCallbacksIS1F_NS1K_17LinearCombinationIffffLNS_15FloatRoundStyleE2EEESG_S1J_JEEENS4_5SM1004TMEM4LOAD26SM100_TMEM_LOAD_32dp32b16xESY_NSZ_INS10_ILi2ELi4ELi3EEES13_NSR_INS5_IJS14_S1H_EEENS5_IJS1H_SB_EEEEEEENS4_39AutoVectorizingCopyWithAssumedAlignmentILi128EEENS4_14SM90_TMA_STOREES1Y_S20_S20_EEEvvEEEEvNT_6ParamsE,@function
        .size           _ZN7cutlass13device_kernelINS_4gemm6kernel13GemmUniversalIN4cute5tupleIJiiiiEEENS1_10collective13CollectiveMmaINS1_35MainloopSm100TmaUmmaWarpSpecializedILi3ELi2ELi4ENS5_IJNS4_1CILi1EEESB_SB_EEEEENS5_IJNSA_ILi128EEESE_NSA_ILi32EEEEEEfNS5_IJlSB_lEEEfSH_NS4_8TiledMMAINS4_8MMA_AtomIJNS4_17SM100_MMA_TF32_SSINS_10tfloat32_tESL_fLi128ELi128ELNS4_4UMMA5MajorE0ELSN_0ELNSM_7ScaleInE0ELSO_0EEEEEENS4_6LayoutISC_NS5_IJNSA_ILi0EEESS_SS_EEEEENS5_IJNS4_10UnderscoreESV_SV_EEEEENS4_13SM90_TMA_LOADENS4_14ComposedLayoutINS4_7SwizzleILi3ELi4ELi3EEENS4_18smem_ptr_flag_bitsILi32EEENSR_INS5_IJNSA_ILi8EEESF_EEENS5_IJSF_SB_EEEEEEEvNS4_8identityESY_S18_vS19_EENS_8epilogue10collective18CollectiveEpilogueINS1B_23Sm100TmaWarpSpecializedILi4ELi2ELi16ELb1ELb0EEEJSG_NS5_IJNSR_ISE_SB_EENSR_INSA_ILi16EEESB_EEEEEfSH_fSH_NS1B_6fusion15FusionCallbacksIS1F_NS1K_17LinearCombinationIffffLNS_15FloatRoundStyleE2EEESG_S1J_JEEENS4_5SM1004TMEM4LOAD26SM100_TMEM_LOAD_32dp32b16xESY_NSZ_INS10_ILi2ELi4ELi3EEES13_NSR_INS5_IJS14_S1H_EEENS5_IJS1H_SB_EEEEEEENS4_39AutoVectorizingCopyWithAssumedAlignmentILi128EEENS4_14SM90_TMA_STOREES1Y_S20_S20_EEEvvEEEEvNT_6ParamsE,(.L_x_217 - _ZN7cutlass13device_kernelINS_4gemm6kernel13GemmUniversalIN4cute5tupleIJiiiiEEENS1_10collective13CollectiveMmaINS1_35MainloopSm100TmaUmmaWarpSpecializedILi3ELi2ELi4ENS5_IJNS4_1CILi1EEESB_SB_EEEEENS5_IJNSA_ILi128EEESE_NSA_ILi32EEEEEEfNS5_IJlSB_lEEEfSH_NS4_8TiledMMAINS4_8MMA_AtomIJNS4_17SM100_MMA_TF32_SSINS_10tfloat32_tESL_fLi128ELi128ELNS4_4UMMA5MajorE0ELSN_0ELNSM_7ScaleInE0ELSO_0EEEEEENS4_6LayoutISC_NS5_IJNSA_ILi0EEESS_SS_EEEEENS5_IJNS4_10UnderscoreESV_SV_EEEEENS4_13SM90_TMA_LOADENS4_14ComposedLayoutINS4_7SwizzleILi3ELi4ELi3EEENS4_18smem_ptr_flag_bitsILi32EEENSR_INS5_IJNSA_ILi8EEESF_EEENS5_IJSF_SB_EEEEEEEvNS4_8identityESY_S18_vS19_EENS_8epilogue10collective18CollectiveEpilogueINS1B_23Sm100TmaWarpSpecializedILi4ELi2ELi16ELb1ELb0EEEJSG_NS5_IJNSR_ISE_SB_EENSR_INSA_ILi16EEESB_EEEEEfSH_fSH_NS1B_6fusion15FusionCallbacksIS1F_NS1K_17LinearCombinationIffffLNS_15FloatRoundStyleE2EEESG_S1J_JEEENS4_5SM1004TMEM4LOAD26SM100_TMEM_LOAD_32dp32b16xESY_NSZ_INS10_ILi2ELi4ELi3EEES13_NSR_INS5_IJS14_S1H_EEENS5_IJS1H_SB_EEEEEEENS4_39AutoVectorizingCopyWithAssumedAlignmentILi128EEENS4_14SM90_TMA_STOREES1Y_S20_S20_EEEvvEEEEvNT_6ParamsE)
        .other          _ZN7cutlass13device_kernelINS_4gemm6kernel13GemmUniversalIN4cute5tupleIJiiiiEEENS1_10collective13CollectiveMmaINS1_35MainloopSm100TmaUmmaWarpSpecializedILi3ELi2ELi4ENS5_IJNS4_1CILi1EEESB_SB_EEEEENS5_IJNSA_ILi128EEESE_NSA_ILi32EEEEEEfNS5_IJlSB_lEEEfSH_NS4_8TiledMMAINS4_8MMA_AtomIJNS4_17SM100_MMA_TF32_SSINS_10tfloat32_tESL_fLi128ELi128ELNS4_4UMMA5MajorE0ELSN_0ELNSM_7ScaleInE0ELSO_0EEEEEENS4_6LayoutISC_NS5_IJNSA_ILi0EEESS_SS_EEEEENS5_IJNS4_10UnderscoreESV_SV_EEEEENS4_13SM90_TMA_LOADENS4_14ComposedLayoutINS4_7SwizzleILi3ELi4ELi3EEENS4_18smem_ptr_flag_bitsILi32EEENSR_INS5_IJNSA_ILi8EEESF_EEENS5_IJSF_SB_EEEEEEEvNS4_8identityESY_S18_vS19_EENS_8epilogue10collective18CollectiveEpilogueINS1B_23Sm100TmaWarpSpecializedILi4ELi2ELi16ELb1ELb0EEEJSG_NS5_IJNSR_ISE_SB_EENSR_INSA_ILi16EEESB_EEEEEfSH_fSH_NS1B_6fusion15FusionCallbacksIS1F_NS1K_17LinearCombinationIffffLNS_15FloatRoundStyleE2EEESG_S1J_JEEENS4_5SM1004TMEM4LOAD26SM100_TMEM_LOAD_32dp32b16xESY_NSZ_INS10_ILi2ELi4ELi3EEES13_NSR_INS5_IJS14_S1H_EEENS5_IJS1H_SB_EEEEEEENS4_39AutoVectorizingCopyWithAssumedAlignmentILi128EEENS4_14SM90_TMA_STOREES1Y_S20_S20_EEEvvEEEEvNT_6ParamsE,@"STO_CUDA_ENTRY STV_DEFAULT"
_ZN7cutlass13device_kernelINS_4gemm6kernel13GemmUniversalIN4cute5tupleIJiiiiEEENS1_10collective13CollectiveMmaINS1_35MainloopSm100TmaUmmaWarpSpecializedILi3ELi2ELi4ENS5_IJNS4_1CILi1EEESB_SB_EEEEENS5_IJNSA_ILi128EEESE_NSA_ILi32EEEEEEfNS5_IJlSB_lEEEfSH_NS4_8TiledMMAINS4_8MMA_AtomIJNS4_17SM100_MMA_TF32_SSINS_10tfloat32_tESL_fLi128ELi128ELNS4_4UMMA5MajorE0ELSN_0ELNSM_7ScaleInE0ELSO_0EEEEEENS4_6LayoutISC_NS5_IJNSA_ILi0EEESS_SS_EEEEENS5_IJNS4_10UnderscoreESV_SV_EEEEENS4_13SM90_TMA_LOADENS4_14ComposedLayoutINS4_7SwizzleILi3ELi4ELi3EEENS4_18smem_ptr_flag_bitsILi32EEENSR_INS5_IJNSA_ILi8EEESF_EEENS5_IJSF_SB_EEEEEEEvNS4_8identityESY_S18_vS19_EENS_8epilogue10collective18CollectiveEpilogueINS1B_23Sm100TmaWarpSpecializedILi4ELi2ELi16ELb1ELb0EEEJSG_NS5_IJNSR_ISE_SB_EENSR_INSA_ILi16EEESB_EEEEEfSH_fSH_NS1B_6fusion15FusionCallbacksIS1F_NS1K_17LinearCombinationIffffLNS_15FloatRoundStyleE2EEESG_S1J_JEEENS4_5SM1004TMEM4LOAD26SM100_TMEM_LOAD_32dp32b16xESY_NSZ_INS10_ILi2ELi4ELi3EEES13_NSR_INS5_IJS14_S1H_EEENS5_IJS1H_SB_EEEEEEENS4_39AutoVectorizingCopyWithAssumedAlignmentILi128EEENS4_14SM90_TMA_STOREES1Y_S20_S20_EEEvvEEEEvNT_6ParamsE:
[----:B------:R-:W1:Y:S01]  /*0000*/  LDC R1, c[0x0][0x37c] ;  /* 0x0000df00ff017b82 */ /* 0x000e620000000800 */
[----:B------:R-:W2:Y:S01]  /*0010*/  S2R R76, SR_TID.X ;  /* 0x00000000004c7919 */ /* 0x000ea20000002100 */
[----:B------:R-:W3:Y:S01]  /*0020*/  LDCU.64 UR4, c[0x0][0x890] ;  /* 0x00011200ff0477ac */ /* 0x000ee20008000a00 */
[----:B------:R-:W-:Y:S02]  /*0030*/  PRMT R64, RZ, 0x7610, R64 ;  /* 0x00007610ff407816 */ /* 0x000fe40000000040 */
[----:B------:R-:W-:Y:S01]  /*0040*/  ELECT P5, URZ, PT ;  /* 0x0000000000ff782f */ /* 0x000fe200038a0000 */
[----:B------:R-:W4:Y:S01]  /*0050*/  LDCU.64 UR46, c[0x0][0x358] ;  /* 0x00006b00ff2e77ac */ /* 0x000f220008000a00 */
[----:B---3--:R-:W-:-:S04]  /*0060*/  UISETP.NE.U32.AND UP0, UPT, UR4, URZ, UPT ;  /* 0x000000ff0400728c */ /* 0x008fc8000bf05070 */
[----:B------:R-:W-:Y:S01]  /*0070*/  UISETP.NE.AND.EX UP0, UPT, UR5, URZ, UPT, UP0 ;  /* 0x000000ff0500728c */ /* 0x000fe2000bf05300 */
[----:B--2---:R-:W-:-:S05]  /*0080*/  SHF.R.U32.HI R68, RZ, 0x5, R76 ;  /* 0x00000005ff447819 */ /* 0x004fca000001164c */
[----:B------:R-:W2:Y:S02]  /*0090*/  SHFL.IDX PT, R0, R68, RZ, 0x1f ;  /* 0x00001fff44007589 */ /* 0x000ea400000e0000 */
[----:B--2---:R-:W-:Y:S01]  /*00a0*/  R2UR UR8, R0 ;  /* 0x00000000000872ca */ /* 0x004fe200000e0000 */
[----:B-1--4-:R-:W-:-:S14]  /*00b0*/  BRA.U UP0, `(.L_x_0) ;  /* 0x00000001002c7547 */ /* 0x012fdc000b800000 */
[----:B------:R-:W1:Y:S02]  /*00c0*/  LDCU.64 UR6, c[0x0][0x888] ;  /* 0x00011100ff0677ac */ /* 0x000e640008000a00 */
[----:B-1----:R-:W-:-:S04]  /*00d0*/  UISETP.NE.U32.AND UP0, UPT, UR6, URZ, UPT ;  /* 0x000000ff0600728c */ /* 0x002fc8000bf05070 */
[----:B------:R-:W-:-:S09]  /*00e0*/  UISETP.NE.AND.EX UP0, UPT, UR7, URZ, UPT, UP0 ;  /* 0x000000ff0700728c */ /* 0x000fd2000bf05300 */
[----:B------:R-:W-:Y:S05]  /*00f0*/  BRA.U !UP0, `(.L_x_1) ;  /* 0x0000000108107547 */ /* 0x000fea000b800000 */
[----:B------:R-:W1:Y:S02]  /*0100*/  LDC.64 R2, c[0x0][0x888] ;  /* 0x00022200ff027b82 */ /* 0x000e640000000a00 */
[----:B-1----:R1:W5:Y:S01]  /*0110*/  LDG.E R35, desc[UR46][R2.64] ;  /* 0x0000002e02237981 */ /* 0x002362000c1e1900 */
[----:B------:R-:W-:Y:S01]  /*0120*/  HFMA2 R64, -RZ, RZ, 0, 5.9604644775390625e-08 ;  /* 0x00000001ff407431 */ /* 0x000fe200000001ff */
[----:B------:R-:W-:Y:S05]  /*0130*/  BRA `(.L_x_0) ;  /* 0x00000000000c7947 */ /* 0x000fea0003800000 */
.L_x_1:
[----:B------:R-:W1:Y:S01]  /*0140*/  LDCU UR6, c[0x0][0x880] ;  /* 0x00011000ff0677ac */ /* 0x000e620008000800 */
[----:B------:R-:W-:Y:S01]  /*0150*/  HFMA2 R64, -RZ, RZ, 0, 5.9604644775390625e-08 ;  /* 0x00000001ff407431 */ /* 0x000fe200000001ff */
[----:B-1----:R-:W-:-:S07]  /*0160*/  MOV R35, UR6 ;  /* 0x0000000600237c02 */ /* 0x002fce0008000f00 */
.L_x_0:
[----:B------:R-:W2:Y:S02]  /*0170*/  LDCU.64 UR6, c[0x0][0x8b0] ;  /* 0x00011600ff0677ac */ /* 0x000ea40008000a00 */
[----:B--2---:R-:W-:-:S04]  /*0180*/  UISETP.NE.U32.AND UP0, UPT, UR6, URZ, UPT ;  /* 0x000000ff0600728c */ /* 0x004fc8000bf05070 */
[----:B------:R-:W-:-:S09]  /*0190*/  UISETP.NE.AND.EX UP0, UPT, UR7, URZ, UPT, UP0 ;  /* 0x000000ff0700728c */ /* 0x000fd2000bf05300 */
[----:B------:R-:W-:Y:S05]  /*01a0*/  BRA.U UP0, `(.L_x_2) ;  /* 0x0000000100247547 */ /* 0x000fea000b800000 */
[----:B------:R-:W2:Y:S02]  /*01b0*/  LDCU.64 UR6, c[0x0][0x8a8] ;  /* 0x00011500ff0677ac */ /* 0x000ea40008000a00 */
[----:B--2---:R-:W-:-:S04]  /*01c0*/  UISETP.NE.U32.AND UP0, UPT, UR6, URZ, UPT ;  /* 0x000000ff0600728c */ /* 0x004fc8000bf05070 */
[----:B------:R-:W-:-:S09]  /*01d0*/  UISETP.NE.AND.EX UP0, UPT, UR7, URZ, UPT, UP0 ;  /* 0x000000ff0700728c */ /* 0x000fd2000bf05300 */
[----:B------:R-:W-:Y:S05]  /*01e0*/  BRA.U !UP0, `(.L_x_3) ;  /* 0x00000001080c7547 */ /* 0x000fea000b800000 */
[----:B-1----:R-:W1:Y:S02]  /*01f0*/  LDC.64 R2, c[0x0][0x8a8] ;  /* 0x00022a00ff027b82 */ /* 0x002e640000000a00 */
[----:B-1----:R2:W5:Y:S01]  /*0200*/  LDG.E R33, desc[UR46][R2.64] ;  /* 0x0000002e02217981 */ /* 0x002562000c1e1900 */
[----:B------:R-:W-:Y:S05]  /*0210*/  BRA `(.L_x_2) ;  /* 0x0000000000087947 */ /* 0x000fea0003800000 */
.L_x_3:
[----:B------:R-:W2:Y:S02]  /*0220*/  LDCU UR6, c[0x0][0x8a0] ;  /* 0x00011400ff0677ac */ /* 0x000ea40008000800 */
[----:B--2---:R-:W-:Y:S02]  /*0230*/  MOV R33, UR6 ;  /* 0x0000000600217c02 */ /* 0x004fe40008000f00 */
.L_x_2:
[----:B------:R-:W-:Y:S01]  /*0240*/  IMAD.U32 R0, RZ, RZ, UR8 ;  /* 0x00000008ff007e24 */ /* 0x000fe2000f8e00ff */
[----:B------:R-:W-:Y:S04]  /*0250*/  BSSY.RECONVERGENT B0, `(.L_x_4) ;  /* 0x000000c000007945 */ /* 0x000fe80003800200 */
[C---:B------:R-:W-:Y:S02]  /*0260*/  ISETP.NE.OR P1, PT, R0.reuse, 0x1, !P5 ;  /* 0x000000010000780c */ /* 0x040fe40006f25670 */
[----:B------:R-:W-:-:S11]  /*0270*/  ISETP.NE.OR P0, PT, R0, 0x3, !P5 ;  /* 0x000000030000780c */ /* 0x000fd60006f05670 */
[----:B------:R-:W-:Y:S05]  /*0280*/  @P1 BRA `(.L_x_5) ;  /* 0x0000000000201947 */ /* 0x000fea0003800000 */
[----:B------:R-:W3:Y:S02]  /*0290*/  LDCU.64 UR6, c[0x0][0x348] ;  /* 0x00006900ff0677ac */ /* 0x000ee40008000a00 */
[----:B---3--:R-:W-:Y:S02]  /*02a0*/  UIADD3 UR10, UP1, UPT, UR6, 0x80, URZ ;  /* 0x00000080060a7890 */ /* 0x008fe4000ff3e0ff */
[----:B------:R-:W-:Y:S02]  /*02b0*/  UIADD3 UR6, UP0, UPT, UR6, 0x180, URZ ;  /* 0x0000018006067890 */ /* 0x000fe4000ff1e0ff */
[----:B------:R-:W-:Y:S02]  /*02c0*/  UIADD3.X UR11, UPT, UPT, URZ, UR7, URZ, UP1, !UPT ;  /* 0x00000007ff0b7290 */ /* 0x000fe40008ffe4ff */
[----:B------:R-:W-:-:S07]  /*02d0*/  UIADD3.X UR7, UPT, UPT, URZ, UR7, URZ, UP0, !UPT ;  /* 0x00000007ff077290 */ /* 0x000fce00087fe4ff */
[----:B------:R3:W-:Y:S02]  /*02e0*/  UTMACCTL.PF [UR10] ;  /* 0x000000000a0079b9 */ /* 0x0007e40008040000 */
[----:B------:R3:W-:Y:S02]  /*02f0*/  UTMACCTL.PF [UR6] ;  /* 0x00000000060079b9 */ /* 0x0007e40008040000 */
[----:B---3--:R-:W-:Y:S01]  /*0300*/  NOP ;  /* 0x0000000000007918 */ /* 0x008fe20000000000 */
.L_x_5:
[----:B------:R-:W-:Y:S05]  /*0310*/  BSYNC.RECONVERGENT B0 ;  /* 0x0000000000007941 */ /* 0x000fea0003800200 */
.L_x_4:
[----:B------:R-:W-:Y:S04]  /*0320*/  BSSY.RECONVERGENT B0, `(.L_x_6) ;  /* 0x000000a000007945 */ /* 0x000fe80003800200 */
        /* <DEDUP_REMOVED lines=9> */
.L_x_7:
[----:B------:R-:W-:Y:S05]  /*03c0*/  BSYNC.RECONVERGENT B0 ;  /* 0x0000000000007941 */ /* 0x000fea0003800200 */
.L_x_6:
[----:B------:R-:W3:Y:S01]  /*03d0*/  LDCU.64 UR6, c[0x0][0x888] ;  /* 0x00011100ff0677ac */ /* 0x000ee20008000a00 */
[----:B------:R-:W-:Y:S02]  /*03e0*/  UISETP.EQ.U32.AND UP1, UPT, UR4, URZ, UPT ;  /* 0x000000ff0400728c */ /* 0x000fe4000bf22070 */
[----:B------:R-:W-:Y:S02]  /*03f0*/  UPLOP3.LUT UP2, UPT, UPT, UPT, UPT, 0x80, 0x8 ;  /* 0x000000000008789c */ /* 0x000fe40003f4f070 */
[----:B---3--:R-:W-:-:S04]  /*0400*/  UISETP.NE.U32.AND UP0, UPT, UR6, URZ, UPT ;  /* 0x000000ff0600728c */ /* 0x008fc8000bf05070 */
[----:B------:R-:W-:-:S04]  /*0410*/  UISETP.NE.AND.EX UP0, UPT, UR7, URZ, UPT, UP0 ;  /* 0x000000ff0700728c */ /* 0x000fc8000bf05300 */
[----:B------:R-:W-:-:S04]  /*0420*/  UISETP.EQ.OR.EX UP3, UPT, UR5, URZ, !UP0, UP1 ;  /* 0x000000ff0500728c */ /* 0x000fc8000c762710 */
[----:B------:R-:W-:-:S05]  /*0430*/  UP2UR UR50, UPR, URZ, 0x8 ;  /* 0x00000008ff327883 */ /* 0x000fca0008000000 */
[----:B------:R-:W-:Y:S07]  /*0440*/  BRA.U !UP3, `(.L_x_8) ;  /* 0x000000010b207547 */ /* 0x000fee000b800000 */
[----:B------:R-:W-:Y:S01]  /*0450*/  UISETP.NE.U32.AND UP2, UPT, UR4, URZ, UPT ;  /* 0x000000ff0400728c */ /* 0x000fe2000bf45070 */
[----:B-----5:R-:W-:Y:S01]  /*0460*/  FSETP.NEU.AND P0, PT, R35, RZ, PT ;  /* 0x000000ff2300720b */ /* 0x020fe20003f0d000 */
[----:B------:R-:W-:Y:S02]  /*0470*/  USEL UR4, URZ, 0xffffffff, UP0 ;  /* 0xffffffffff047887 */ /* 0x000fe40008000000 */
[----:B------:R-:W-:-:S10]  /*0480*/  UISETP.NE.AND.EX UP2, UPT, UR5, URZ, UPT, UP2 ;  /* 0x000000ff0500728c */ /* 0x000fd4000bf45320 */
[----:B------:R-:W-:Y:S01]  /*0490*/  VOTEU.ANY UP1, P0 ;  /* 0x0000000000ff7886 */ /* 0x000fe20000020100 */
[----:B------:R-:W-:-:S04]  /*04a0*/  @!UP2 USEL UR4, URZ, 0xffffffff, UP1 ;  /* 0xffffffffff04a887 */ /* 0x000fc80008800000 */
[----:B------:R-:W-:-:S04]  /*04b0*/  ULOP3.LUT UR4, UR4, 0x1, URZ, 0xc0, !UPT ;  /* 0x0000000104047892 */ /* 0x000fc8000f8ec0ff */
[----:B------:R-:W-:-:S11]  /*04c0*/  UISETP.NE.U32.AND UP2, UPT, UR4, 0x1, UPT ;  /* 0x000000010400788c */ /* 0x000fd6000bf45070 */
.L_x_8:
[----:B-12---:R-:W1:Y:S01]  /*04d0*/  SHFL.IDX PT, R2, R68, RZ, 0x1f ;  /* 0x00001fff44027589 */ /* 0x006e6200000e0000 */
[----:B------:R-:W-:-:S04]  /*04e0*/  UISETP.NE.AND UP1, UPT, UR8, 0x2, UPT ;  /* 0x000000020800788c */ /* 0x000fc8000bf25270 */
[----:B------:R-:W-:Y:S01]  /*04f0*/  USEL UR6, URZ, 0x1, UP1 ;  /* 0x00000001ff067887 */ /* 0x000fe20008800000 */
[----:B-1----:R-:W-:-:S13]  /*0500*/  ISETP.NE.AND P0, PT, R2, RZ, PT ;  /* 0x000000ff0200720c */ /* 0x002fda0003f05270 */
[----:B------:R-:W-:Y:S05]  /*0510*/  @P0 BRA `(.L_x_9) ;  /* 0x0000000000400947 */ /* 0x000fea0003800000 */
[----:B------:R-:W1:Y:S01]  /*0520*/  S2UR UR5, SR_CgaCtaId ;  /* 0x00000000000579c3 */ /* 0x000e620000008800 */
[----:B------:R-:W-:Y:S01]  /*0530*/  UMOV UR7, 0x400 ;  /* 0x0000040000077882 */ /* 0x000fe20000000000 */
[----:B------:R-:W-:Y:S01]  /*0540*/  UMOV UR4, 0x1 ;  /* 0x0000000100047882 */ /* 0x000fe20000000000 */
[----:B------:R-:W-:Y:S01]  /*0550*/  ELECT P0, URZ, PT ;  /* 0x0000000000ff782f */ /* 0x000fe20003800000 */
[----:B------:R-:W-:-:S04]  /*0560*/  UIADD3 UR10, UPT, UPT, -UR4, 0x100000, URZ ;  /* 0x00100000040a7890 */ /* 0x000fc8000fffe1ff */
[----:B------:R-:W-:Y:S02]  /*0570*/  USHF.L.U32 UR11, UR10, 0xb, URZ ;  /* 0x0000000b0a0b7899 */ /* 0x000fe400080006ff */
[----:B------:R-:W-:Y:S02]  /*0580*/  USHF.L.U32 UR10, UR10, 0x1, URZ ;  /* 0x000000010a0a7899 */ /* 0x000fe400080006ff */
[----:B-1----:R-:W-:Y:S01]  /*0590*/  ULEA UR5, UR5, UR7, 0x18 ;  /* 0x0000000705057291 */ /* 0x002fe2000f8ec0ff */
[----:B------:R-:W1:Y:S11]  /*05a0*/  FENCE.VIEW.ASYNC.S ;  /* 0x00000000000073c6 */ /* 0x000e760000000000 */
[----:B-1----:R1:W2:Y:S01]  /*05b0*/  SYNCS.EXCH.64 URZ, [UR5], UR10 ;  /* 0x0000000a05ff75b2 */ /* 0x0022a20008000100 */
[----:B------:R1:W3:Y:S01]  /*05c0*/  SYNCS.EXCH.64 URZ, [UR5+0x18], UR10 ;  /* 0x0000180a05ff75b2 */ /* 0x0002e20008000100 */
[----:B------:R1:W4:Y:S01]  /*05d0*/  SYNCS.EXCH.64 URZ, [UR5+0x8], UR10 ;  /* 0x0000080a05ff75b2 */ /* 0x0003220008000100 */
[----:B------:R1:W1:Y:S01]  /*05e0*/  SYNCS.EXCH.64 URZ, [UR5+0x20], UR10 ;  /* 0x0000200a05ff75b2 */ /* 0x0002620008000100 */
[----:B------:R1:W1:Y:S01]  /*05f0*/  SYNCS.EXCH.64 URZ, [UR5+0x10], UR10 ;  /* 0x0000100a05ff75b2 */ /* 0x0002620008000100 */
[----:B------:R1:W1:Y:S01]  /*0600*/  SYNCS.EXCH.64 URZ, [UR5+0x28], UR10 ;  /* 0x0000280a05ff75b2 */ /* 0x0002620008000100 */
[----:B------:R-:W-:Y:S01]  /*0610*/  NOP ;  /* 0x0000000000007918 */ /* 0x000fe20000000000 */
.L_x_9:
[----:B------:R-:W2:Y:S01]  /*0620*/  SHFL.IDX PT, R2, R68, RZ, 0x1f ;  /* 0x00001fff44027589 */ /* 0x000ea200000e0000 */
[----:B------:R-:W-:Y:S01]  /*0630*/  NOP ;  /* 0x0000000000007918 */ /* 0x000fe20000000000 */
[----:B--2---:R-:W-:-:S13]  /*0640*/  ISETP.NE.AND P0, PT, R2, 0x1, PT ;  /* 0x000000010200780c */ /* 0x004fda0003f05270 */
[----:B------:R-:W-:Y:S05]  /*0650*/  @P0 BRA `(.L_x_10) ;  /* 0x0000000000580947 */ /* 0x000fea0003800000 */
[----:B------:R-:W2:Y:S01]  /*0660*/  S2UR UR7, SR_CgaCtaId ;  /* 0x00000000000779c3 */ /* 0x000ea20000008800 */
[----:B------:R-:W-:Y:S01]  /*0670*/  UMOV UR9, 0x400 ;  /* 0x0000040000097882 */ /* 0x000fe20000000000 */
[----:B-1----:R-:W-:Y:S01]  /*0680*/  UMOV UR5, 0x20 ;  /* 0x0000002000057882 */ /* 0x002fe20000000000 */
[----:B------:R-:W-:Y:S01]  /*0690*/  UMOV UR4, 0x80 ;  /* 0x0000008000047882 */ /* 0x000fe20000000000 */
[----:B------:R-:W-:-:S04]  /*06a0*/  UIADD3 UR10, UPT, UPT, -UR5, 0x100000, URZ ;  /* 0x00100000050a7890 */ /* 0x000fc8000fffe1ff */
[----:B------:R-:W-:Y:S02]  /*06b0*/  USHF.L.U32 UR11, UR10, 0xb, URZ ;  /* 0x0000000b0a0b7899 */ /* 0x000fe400080006ff */
[----:B------:R-:W-:Y:S02]  /*06c0*/  USHF.L.U32 UR10, UR10, 0x1, URZ ;  /* 0x000000010a0a7899 */ /* 0x000fe400080006ff */
[----:B------:R-:W-:-:S04]  /*06d0*/  UIADD3 UR4, UPT, UPT, -UR4, 0x100000, URZ ;  /* 0x0010000004047890 */ /* 0x000fc8000fffe1ff */
[----:B------:R-:W-:Y:S02]  /*06e0*/  USHF.L.U32 UR5, UR4, 0xb, URZ ;  /* 0x0000000b04057899 */ /* 0x000fe400080006ff */
[----:B------:R-:W-:Y:S01]  /*06f0*/  USHF.L.U32 UR4, UR4, 0x1, URZ ;  /* 0x0000000104047899 */ /* 0x000fe200080006ff */
[----:B------:R-:W-:Y:S01]  /*0700*/  ELECT P0, URZ, PT ;  /* 0x0000000000ff782f */ /* 0x000fe20003800000 */
[----:B--2---:R-:W-:Y:S01]  /*0710*/  ULEA UR7, UR7, UR9, 0x18 ;  /* 0x0000000907077291 */ /* 0x004fe2000f8ec0ff */
[----:B------:R-:W1:Y:S11]  /*0720*/  FENCE.VIEW.ASYNC.S ;  /* 0x00000000000073c6 */ /* 0x000e760000000000 */
[----:B-1----:R2:W1:Y:S01]  /*0730*/  SYNCS.EXCH.64 URZ, [UR7+0x30], UR10 ;  /* 0x0000300a07ff75b2 */ /* 0x0024620008000100 */
[----:B------:R2:W1:Y:S01]  /*0740*/  SYNCS.EXCH.64 URZ, [UR7+0x50], UR4 ;  /* 0x0000500407ff75b2 */ /* 0x0004620008000100 */
[----:B------:R2:W1:Y:S01]  /*0750*/  SYNCS.EXCH.64 URZ, [UR7+0x38], UR10 ;  /* 0x0000380a07ff75b2 */ /* 0x0004620008000100 */
[----:B------:R2:W1:Y:S01]  /*0760*/  SYNCS.EXCH.64 URZ, [UR7+0x58], UR4 ;  /* 0x0000580407ff75b2 */ /* 0x0004620008000100 */
[----:B------:R2:W1:Y:S01]  /*0770*/  SYNCS.EXCH.64 URZ, [UR7+0x40], UR10 ;  /* 0x0000400a07ff75b2 */ /* 0x0004620008000100 */
[----:B------:R2:W1:Y:S01]  /*0780*/  SYNCS.EXCH.64 URZ, [UR7+0x60], UR4 ;  /* 0x0000600407ff75b2 */ /* 0x0004620008000100 */
[----:B------:R2:W1:Y:S01]  /*0790*/  SYNCS.EXCH.64 URZ, [UR7+0x48], UR10 ;  /* 0x0000480a07ff75b2 */ /* 0x0004620008000100 */
[----:B------:R2:W1:Y:S02]  /*07a0*/  SYNCS.EXCH.64 URZ, [UR7+0x68], UR4 ;  /* 0x0000680407ff75b2 */ /* 0x0004640008000100 */
[----:B--2---:R-:W-:Y:S01]  /*07b0*/  NOP ;  /* 0x0000000000007918 */ /* 0x004fe20000000000 */
.L_x_10:
[----:B------:R-:W2:Y:S01]  /*07c0*/  SHFL.IDX PT, R2, R68, RZ, 0x1f ;  /* 0x00001fff44027589 */ /* 0x000ea200000e0000 */
[----:B------:R-:W-:Y:S01]  /*07d0*/  NOP ;  /* 0x0000000000007918 */ /* 0x000fe20000000000 */
[----:B--2---:R-:W-:-:S13]  /*07e0*/  ISETP.NE.AND P0, PT, R2, 0x3, PT ;  /* 0x000000030200780c */ /* 0x004fda0003f05270 */
[----:B------:R-:W-:Y:S05]  /*07f0*/  @P0 BRA `(.L_x_11) ;  /* 0x0000000000300947 */ /* 0x000fea0003800000 */
[----:B-1----:R-:W1:Y:S01]  /*0800*/  S2UR UR5, SR_CgaCtaId ;  /* 0x00000000000579c3 */ /* 0x002e620000008800 */
        /* <DEDUP_REMOVED lines=8> */
[----:B-1----:R2:W1:Y:S01]  /*0890*/  SYNCS.EXCH.64 URZ, [UR5+0x70], UR10 ;  /* 0x0000700a05ff75b2 */ /* 0x0024620008000100 */
[----:B------:R2:W1:Y:S02]  /*08a0*/  SYNCS.EXCH.64 URZ, [UR5+0x78], UR10 ;  /* 0x0000780a05ff75b2 */ /* 0x0004640008000100 */
[----:B--2---:R-:W-:Y:S01]  /*08b0*/  NOP ;  /* 0x0000000000007918 */ /* 0x004fe20000000000 */
.L_x_11:
[----:B------:R-:W2:Y:S01]  /*08c0*/  SHFL.IDX PT, R2, R68, RZ, 0x1f ;  /* 0x00001fff44027589 */ /* 0x000ea200000e0000 */
[----:B------:R-:W-:Y:S01]  /*08d0*/  NOP ;  /* 0x0000000000007918 */ /* 0x000fe20000000000 */
[----:B--2---:R-:W-:-:S13]  /*08e0*/  ISETP.NE.AND P0, PT, R2, 0x4, PT ;  /* 0x000000040200780c */ /* 0x004fda0003f05270 */
[----:B------:R-:W-:Y:S05]  /*08f0*/  @P0 BRA `(.L_x_12) ;  /* 0x00000000004c0947 */ /* 0x000fea0003800000 */
[----:B-1----:R-:W1:Y:S01]  /*0900*/  S2UR UR5, SR_CgaCtaId ;  /* 0x00000000000579c3 */ /* 0x002e620000008800 */
[----:B------:R-:W-:Y:S01]  /*0910*/  UMOV UR9, 0x100 ;  /* 0x0000010000097882 */ /* 0x000fe20000000000 */
[----:B------:R-:W-:Y:S01]  /*0920*/  UMOV UR7, 0x400 ;  /* 0x0000040000077882 */ /* 0x000fe20000000000 */
[----:B------:R-:W-:Y:S01]  /*0930*/  USEL UR9, UR9, 0xe0, UP2 ;  /* 0x000000e009097887 */ /* 0x000fe20009000000 */
[----:B------:R-:W-:Y:S01]  /*0940*/  UMOV UR4, 0x1 ;  /* 0x0000000100047882 */ /* 0x000fe20000000000 */
[----:B------:R-:W-:Y:S01]  /*0950*/  ELECT P0, URZ, PT ;  /* 0x0000000000ff782f */ /* 0x000fe20003800000 */
[----:B------:R-:W-:-:S04]  /*0960*/  UIADD3 UR10, UPT, UPT, -UR4, 0x100000, URZ ;  /* 0x00100000040a7890 */ /* 0x000fc8000fffe1ff */
[----:B------:R-:W-:Y:S02]  /*0970*/  USHF.L.U32 UR11, UR10, 0xb, URZ ;  /* 0x0000000b0a0b7899 */ /* 0x000fe400080006ff */
[----:B------:R-:W-:Y:S02]  /*0980*/  USHF.L.U32 UR10, UR10, 0x1, URZ ;  /* 0x000000010a0a7899 */ /* 0x000fe400080006ff */
[----:B------:R-:W-:-:S04]  /*0990*/  UIADD3 UR12, UPT, UPT, -UR9, 0x100000, URZ ;  /* 0x00100000090c7890 */ /* 0x000fc8000fffe1ff */
[----:B------:R-:W-:Y:S02]  /*09a0*/  USHF.L.U32 UR13, UR12, 0xb, URZ ;  /* 0x0000000b0c0d7899 */ /* 0x000fe400080006ff */
[----:B------:R-:W-:Y:S02]  /*09b0*/  USHF.L.U32 UR12, UR12, 0x1, URZ ;  /* 0x000000010c0c7899 */ /* 0x000fe400080006ff */
[----:B-1----:R-:W-:Y:S01]  /*09c0*/  ULEA UR5, UR5, UR7, 0x18 ;  /* 0x0000000705057291 */ /* 0x002fe2000f8ec0ff */
[----:B------:R-:W1:Y:S11]  /*09d0*/  FENCE.VIEW.ASYNC.S ;  /* 0x00000000000073c6 */ /* 0x000e760000000000 */
[----:B-1----:R2:W1:Y:S01]  /*09e0*/  SYNCS.EXCH.64 URZ, [UR5+0x80], UR10 ;  /* 0x0000800a05ff75b2 */ /* 0x0024620008000100 */
[----:B------:R2:W1:Y:S01]  /*09f0*/  SYNCS.EXCH.64 URZ, [UR5+0x90], UR12 ;  /* 0x0000900c05ff75b2 */ /* 0x0004620008000100 */
[----:B------:R2:W1:Y:S01]  /*0a00*/  SYNCS.EXCH.64 URZ, [UR5+0x88], UR10 ;  /* 0x0000880a05ff75b2 */ /* 0x0004620008000100 */
[----:B------:R2:W1:Y:S02]  /*0a10*/  SYNCS.EXCH.64 URZ, [UR5+0x98], UR12 ;  /* 0x0000980c05ff75b2 */ /* 0x0004640008000100 */
[----:B--2---:R-:W-:Y:S01]  /*0a20*/  NOP ;  /* 0x0000000000007918 */ /* 0x004fe20000000000 */
.L_x_12:
        /* <DEDUP_REMOVED lines=26> */
.L_x_13:
        /* <DEDUP_REMOVED lines=18> */
.L_x_14:
[----:B-1----:R-:W1:Y:S01]  /*0cf0*/  S2UR UR5, SR_CTAID.X ;  /* 0x00000000000579c3 */ /* 0x002e620000002500 */
[----:B------:R-:W-:-:S05]  /*0d00*/  CS2R.32 R63, SR_CgaSize ;  /* 0x00000000003f7805 */ /* 0x000fca0000008a00 */
[----:B------:R-:W-:-:S05]  /*0d10*/  IMAD R63, R63, -0xa0, RZ ;  /* 0xffffff603f3f7824 */ /* 0x000fca00078e02ff */
[----:B------:R-:W-:-:S14]  /*0d20*/  R2UR UR9, R63 ;  /* 0x000000003f0972ca */ /* 0x000fdc00000e0000 */
[----:B------:R-:W2:Y:S01]  /*0d30*/  LDCU UR9, c[0x0][UR9+0x2b0] ;  /* 0x00005600090977ac */ /* 0x000ea20008000800 */
[----:B------:R-:W-:Y:S01]  /*0d40*/  NOP ;  /* 0x0000000000007918 */ /* 0x000fe20000000000 */
[----:B------:R-:W-:-:S05]  /*0d50*/  CS2R.32 R63, SR_CgaSize ;  /* 0x00000000003f7805 */ /* 0x000fca0000008a00 */
[----:B------:R-:W-:-:S05]  /*0d60*/  IMAD R63, R63, -0xa0, RZ ;  /* 0xffffff603f3f7824 */ /* 0x000fca00078e02ff */
[----:B------:R-:W-:-:S14]  /*0d70*/  R2UR UR7, R63 ;  /* 0x000000003f0772ca */ /* 0x000fdc00000e0000 */
[----:B------:R-:W3:Y:S01]  /*0d80*/  LDCU UR7, c[0x0][UR7+0x2b4] ;  /* 0x00005680070777ac */ /* 0x000ee20008000800 */
[----:B------:R-:W4:Y:S08]  /*0d90*/  S2UR UR4, SR_CTAID.Y ;  /* 0x00000000000479c3 */ /* 0x000f300000002600 */
[----:B------:R-:W3:Y:S01]  /*0da0*/  LDC R10, c[0x0][0xb24] ;  /* 0x0002c900ff0a7b82 */ /* 0x000ee20000000800 */
[----:B-1----:R-:W-:-:S02]  /*0db0*/  I2FP.F32.U32 R63, UR5 ;  /* 0x00000005003f7c45 */ /* 0x002fc40008201000 */
[----:B------:R-:W-:-:S05]  /*0dc0*/  CS2R.32 R3, SR_CgaSize ;  /* 0x0000000000037805 */ /* 0x000fca0000008a00 */
[----:B------:R-:W-:-:S06]  /*0dd0*/  IMAD R3, R3, -0xa0, RZ ;  /* 0xffffff6003037824 */ /* 0x000fcc00078e02ff */
[----:B------:R-:W1:Y:S01]  /*0de0*/  LDC R3, c[0x0][R3+0x2a0] ;  /* 0x0000a80003037b82 */ /* 0x000e620000000800 */
[----:B------:R-:W-:Y:S01]  /*0df0*/  MOV R15, UR5 ;  /* 0x00000005000f7c02 */ /* 0x000fe20008000f00 */
[----:B--2---:R-:W-:Y:S01]  /*0e00*/  FMUL R63, R63, UR9 ;  /* 0x000000093f3f7c20 */ /* 0x004fe20008400000 */
[----:B----4-:R-:W-:Y:S02]  /*0e10*/  I2FP.F32.U32 R62, UR4 ;  /* 0x00000004003e7c45 */ /* 0x010fe40008201000 */
[----:B------:R-:W-:-:S05]  /*0e20*/  CS2R.32 R2, SR_CgaSize ;  /* 0x0000000000027805 */ /* 0x000fca0000008a00 */
[----:B------:R-:W-:-:S06]  /*0e30*/  IMAD R2, R2, -0xa0, RZ ;  /* 0xffffff6002027824 */ /* 0x000fcc00078e02ff */
[----:B------:R-:W2:Y:S01]  /*0e40*/  LDC R2, c[0x0][R2+0x2a4] ;  /* 0x0000a90002027b82 */ /* 0x000ea20000000800 */
[----:B------:R-:W-:Y:S01]  /*0e50*/  MOV R14, UR4 ;  /* 0x00000004000e7c02 */ /* 0x000fe20008000f00 */
[----:B------:R-:W4:Y:S01]  /*0e60*/  F2I.U32.TRUNC.NTZ R63, R63 ;  /* 0x0000003f003f7305 */ /* 0x000f22000020f000 */
[----:B---3--:R-:W-:-:S05]  /*0e70*/  FMUL R62, R62, UR7 ;  /* 0x000000073e3e7c20 */ /* 0x008fca0008400000 */
[----:B------:R-:W-:Y:S01]  /*0e80*/  BAR.SYNC.DEFER_BLOCKING 0x0 ;  /* 0x0000000000007b1d */ /* 0x000fe20000010000 */
[----:B------:R-:W-:-:S05]  /*0e90*/  ISETP.GE.AND P0, PT, R10, 0x1, PT ;  /* 0x000000010a00780c */ /* 0x000fca0003f06270 */
[----:B------:R-:W3:Y:S02]  /*0ea0*/  F2I.U32.TRUNC.NTZ R62, R62 ;  /* 0x0000003e003e7305 */ /* 0x000ee4000020f000 */
[----:B------:R-:W2:Y:S01]  /*0eb0*/  S2UR UR36, SR_CTAID.Z ;  /* 0x00000000002479c3 */ /* 0x000ea20000002700 */
[----:B----4-:R-:W-:-:S05]  /*0ec0*/  IADD3 R63, PT, PT, -R63, RZ, RZ ;  /* 0x000000ff3f3f7210 */ /* 0x010fca0007ffe1ff */
[----:B-1----:R-:W-:Y:S01]  /*0ed0*/  IMAD R63, R3, R63, UR5 ;  /* 0x00000005033f7e24 */ /* 0x002fe2000f8e023f */
[----:B---3--:R-:W-:-:S05]  /*0ee0*/  IADD3 R62, PT, PT, -R62, RZ, RZ ;  /* 0x000000ff3e3e7210 */ /* 0x008fca0007ffe1ff */
[----:B--2---:R-:W-:Y:S01]  /*0ef0*/  IMAD R62, R2, R62, UR4 ;  /* 0x00000004023e7e24 */ /* 0x004fe2000f8e023e */
[----:B------:R-:W-:Y:S06]  /*0f00*/  @!P0 BRA `(.L_x_15) ;  /* 0x0000000000b88947 */ /* 0x000fec0003800000 */
[----:B------:R-:W1:Y:S01]  /*0f10*/  LDC.64 R4, c[0x0][0xb18] ;  /* 0x0002c600ff047b82 */ /* 0x000e620000000a00 */
[----:B------:R-:W-:-:S07]  /*0f20*/  ISETP.NE.AND P0, PT, R10, 0x1, PT ;  /* 0x000000010a00780c */ /* 0x000fce0003f05270 */
[----:B------:R-:W2:Y:S08]  /*0f30*/  LDC R9, c[0x0][0xb0c] ;  /* 0x0002c300ff097b82 */ /* 0x000eb00000000800 */
[----:B------:R-:W3:Y:S08]  /*0f40*/  LDC R12, c[0x0][0x370] ;  /* 0x0000dc00ff0c7b82 */ /* 0x000ef00000000800 */
[----:B------:R-:W4:Y:S01]  /*0f50*/  LDC R11, c[0x0][0x374] ;  /* 0x0000dd00ff0b7b82 */ /* 0x000f220000000800 */
[----:B-1----:R-:W-:-:S07]  /*0f60*/  ISETP.NE.AND P1, PT, R4, 0x1, PT ;  /* 0x000000010400780c */ /* 0x002fce0003f25270 */
[----:B------:R-:W3:Y:S01]  /*0f70*/  LDC.64 R6, c[0x0][0xb10] ;  /* 0x0002c400ff067b82 */ /* 0x000ee20000000a00 */
[----:B--2---:R-:W-:-:S07]  /*0f80*/  ISETP.NE.AND P2, PT, R9, 0x1, PT ;  /* 0x000000010900780c */ /* 0x004fce0003f45270 */
[----:B------:R-:W1:Y:S08]  /*0f90*/  LDC R8, c[0x0][0xb20] ;  /* 0x0002c800ff087b82 */ /* 0x000e700000000800 */
[----:B------:R-:W2:Y:S01]  /*0fa0*/  LDC.64 R2, c[0x0][0xb28] ;  /* 0x0002ca00ff027b82 */ /* 0x000ea20000000a00 */
[----:B----4-:R-:W-:-:S04]  /*0fb0*/  IMAD.HI.U32 R13, R11, R5, RZ ;  /* 0x000000050b0d7227 */ /* 0x010fc800078e00ff */
[----:B------:R-:W-:-:S04]  /*0fc0*/  IMAD.HI.U32 R5, R14, R5, RZ ;  /* 0x000000050e057227 */ /* 0x000fc800078e00ff */
[----:B---3--:R-:W-:-:S05]  /*0fd0*/  IMAD.HI.U32 R16, R12, R6, RZ ;  /* 0x000000060c107227 */ /* 0x008fca00078e00ff */
[-C--:B------:R-:W-:Y:S01]  /*0fe0*/  @P2 SHF.R.U32.HI R12, RZ, R7.reuse, R16 ;  /* 0x00000007ff0c2219 */ /* 0x080fe20000011610 */
[----:B------:R-:W-:Y:S01]  /*0ff0*/  IMAD.HI.U32 R16, R15, R6, RZ ;  /* 0x000000060f107227 */ /* 0x000fe200078e00ff */
[-C--:B-1----:R-:W-:Y:S02]  /*1000*/  @P1 SHF.R.U32.HI R11, RZ, R8.reuse, R13 ;  /* 0x00000008ff0b1219 */ /* 0x082fe4000001160d */
[----:B------:R-:W-:Y:S02]  /*1010*/  SHF.R.U32.HI R5, RZ, R8, R5 ;  /* 0x00000008ff057219 */ /* 0x000fe40000011605 */
[----:B------:R-:W-:Y:S02]  /*1020*/  SHF.R.U32.HI R16, RZ, R7, R16 ;  /* 0x00000007ff107219 */ /* 0x000fe40000011610 */
[----:B------:R-:W-:Y:S01]  /*1030*/  SEL R5, R14, R5, !P1 ;  /* 0x000000050e057207 */ /* 0x000fe20004800000 */
[----:B--2---:R-:W-:Y:S01]  /*1040*/  IMAD.HI.U32 R13, R11, R2, RZ ;  /* 0x000000020b0d7227 */ /* 0x004fe200078e00ff */
[----:B------:R-:W-:-:S03]  /*1050*/  SEL R16, R15, R16, !P2 ;  /* 0x000000100f107207 */ /* 0x000fc60005000000 */
[----:B------:R-:W-:Y:S01]  /*1060*/  IMAD.HI.U32 R6, R12, R2, RZ ;  /* 0x000000020c067227 */ /* 0x000fe200078e00ff */
[----:B------:R-:W-:-:S04]  /*1070*/  @P0 SHF.R.U32.HI R11, RZ, R3, R13 ;  /* 0x00000003ff0b0219 */ /* 0x000fc8000001160d */
[----:B------:R-:W-:Y:S01]  /*1080*/  @P0 SHF.R.U32.HI R12, RZ, R3, R6 ;  /* 0x00000003ff0c0219 */ /* 0x000fe20000011606 */
[----:B------:R-:W-:-:S04]  /*1090*/  IMAD R11, R11, R10, RZ ;  /* 0x0000000a0b0b7224 */ /* 0x000fc800078e02ff */
[----:B------:R-:W-:Y:S01]  /*10a0*/  IMAD R6, R12, R10, RZ ;  /* 0x0000000a0c067224 */ /* 0x000fe200078e02ff */
[----:B------:R-:W-:-:S04]  /*10b0*/  ISETP.GE.AND P1, PT, R5, R11, PT ;  /* 0x0000000b0500720c */ /* 0x000fc80003f26270 */
[----:B------:R-:W-:Y:S01]  /*10c0*/  ISETP.GE.OR P1, PT, R16, R6, P1 ;  /* 0x000000061000720c */ /* 0x000fe20000f26670 */
[----:B------:R-:W-:-:S05]  /*10d0*/  IMAD.HI.U32 R6, R5, R2, RZ ;  /* 0x0000000205067227 */ /* 0x000fca00078e00ff */
[----:B------:R-:W-:-:S04]  /*10e0*/  SHF.R.U32.HI R6, RZ, R3, R6 ;  /* 0x00000003ff067219 */ /* 0x000fc80000011606 */
[----:B------:R-:W-:-:S03]  /*10f0*/  SEL R6, R5, R6, !P0 ;  /* 0x0000000605067207 */ /* 0x000fc60004000000 */
[----:B------:R-:W-:Y:S01]  /*1100*/  @!P1 IMAD.HI.U32 R7, R16, R2, RZ ;  /* 0x0000000210079227 */ /* 0x000fe200078e00ff */
[----:B------:R-:W-:-:S04]  /*1110*/  IADD3 R2, PT, PT, -R6, RZ, RZ ;  /* 0x000000ff06027210 */ /* 0x000fc80007ffe1ff */
[----:B------:R-:W-:Y:S01]  /*1120*/  @!P1 SHF.R.U32.HI R3, RZ, R3, R7 ;  /* 0x00000003ff039219 */ /* 0x000fe20000011607 */
[----:B------:R-:W-:Y:S01]  /*1130*/  IMAD R2, R10, R2, R5 ;  /* 0x000000020a027224 */ /* 0x000fe200078e0205 */
[----:B------:R-:W-:Y:S02]  /*1140*/  IADD3 R7, PT, PT, -R5, RZ, RZ ;  /* 0x000000ff05077210 */ /* 0x000fe40007ffe1ff */
[----:B------:R-:W-:-:S03]  /*1150*/  @!P1 SEL R3, R16, R3, !P0 ;  /* 0x0000000310039207 */ /* 0x000fc60004000000 */
[----:B------:R-:W-:Y:S02]  /*1160*/  IMAD R7, R4, R7, R14 ;  /* 0x0000000704077224 */ /* 0x000fe400078e020e */
[--C-:B------:R-:W-:Y:S02]  /*1170*/  @!P1 IMAD.IADD R6, R6, 0x1, -R3.reuse ;  /* 0x0000000106069824 */ /* 0x100fe400078e0a03 */
[----:B------:R-:W-:Y:S01]  /*1180*/  @!P1 IMAD R3, R2, R12, R3 ;  /* 0x0000000c02039224 */ /* 0x000fe200078e0203 */
[----:B------:R-:W-:Y:S01]  /*1190*/  IADD3 R2, PT, PT, -R16, RZ, RZ ;  /* 0x000000ff10027210 */ /* 0x000fe20007ffe1ff */
[----:B------:R-:W-:Y:S02]  /*11a0*/  @!P1 IMAD R5, R6, R10, R16 ;  /* 0x0000000a06059224 */ /* 0x000fe400078e0210 */
[----:B------:R-:W-:Y:S02]  /*11b0*/  @!P1 IMAD.MOV.U32 R16, RZ, RZ, R3 ;  /* 0x000000ffff109224 */ /* 0x000fe400078e0003 */
[----:B------:R-:W-:-:S02]  /*11c0*/  IMAD R2, R9, R2, R15 ;  /* 0x0000000209027224 */ /* 0x000fc400078e020f */
[----:B------:R-:W-:Y:S02]  /*11d0*/  IMAD R14, R5, R4, R7 ;  /* 0x00000004050e7224 */ /* 0x000fe400078e0207 */
[----:B------:R-:W-:Y:S02]  /*11e0*/  IMAD R15, R16, R9, R2 ;  /* 0x00000009100f7224 */ /* 0x000fe400078e0202 */
.L_x_15:
[----:B------:R-:W1:Y:S01]  /*11f0*/  LDCU UR4, c[0x0][0xb30] ;  /* 0x00016600ff0477ac */ /* 0x000e620008000800 */
[----:B------:R-:W2:Y:S08]  /*1200*/  S2UR UR37, SR_CgaCtaId ;  /* 0x00000000002579c3 */ /* 0x000eb00000008800 */
[----:B------:R-:W3:Y:S01]  /*1210*/  LDC R26, c[0x0][0xb24] ;  /* 0x0002c900ff1a7b82 */ /* 0x000ee20000000800 */
[----:B-1----:R-:W-:-:S09]  /*1220*/  UISETP.NE.AND UP1, UPT, UR4, 0x1, UPT ;  /* 0x000000010400788c */ /* 0x002fd2000bf25270 */
[----:B--2---:R-:W-:Y:S05]  /*1230*/  BRA.U UP1, `(.L_x_16) ;  /* 0x0000000101407547 */ /* 0x004fea000b800000 */
[----:B------:R-:W1:Y:S08]  /*1240*/  LDC.64 R4, c[0x0][0xb10] ;  /* 0x0002c400ff047b82 */ /* 0x000e700000000a00 */
[----:B------:R-:W2:Y:S08]  /*1250*/  LDC.64 R2, c[0x0][0xb18] ;  /* 0x0002c600ff027b82 */ /* 0x000eb00000000a00 */
[----:B------:R-:W4:Y:S08]  /*1260*/  LDC R6, c[0x0][0xb20] ;  /* 0x0002c800ff067b82 */ /* 0x000f300000000800 */
[----:B------:R-:W3:Y:S01]  /*1270*/  LDC R7, c[0x0][0xb0c] ;  /* 0x0002c300ff077b82 */ /* 0x000ee20000000800 */
[----:B-1----:R-:W-:-:S05]  /*1280*/  IMAD.HI.U32 R4, R15, R4, RZ ;  /* 0x000000040f047227 */ /* 0x002fca00078e00ff */
[----:B------:R-:W-:Y:S01]  /*1290*/  SHF.R.U32.HI R4, RZ, R5, R4 ;  /* 0x00000005ff047219 */ /* 0x000fe20000011604 */
[----:B--2---:R-:W-:Y:S01]  /*12a0*/  IMAD.HI.U32 R3, R14, R3, RZ ;  /* 0x000000030e037227 */ /* 0x004fe200078e00ff */
[----:B------:R-:W-:-:S04]  /*12b0*/  ISETP.NE.AND P0, PT, R2, 0x1, PT ;  /* 0x000000010200780c */ /* 0x000fc80003f05270 */
[----:B----4-:R-:W-:-:S04]  /*12c0*/  SHF.R.U32.HI R3, RZ, R6, R3 ;  /* 0x00000006ff037219 */ /* 0x010fc80000011603 */
[----:B------:R-:W-:Y:S02]  /*12d0*/  SEL R3, R14, R3, !P0 ;  /* 0x000000030e037207 */ /* 0x000fe40004000000 */
[----:B---3--:R-:W-:-:S04]  /*12e0*/  ISETP.NE.AND P1, PT, R7, 0x1, PT ;  /* 0x000000010700780c */ /* 0x008fc80003f25270 */
[----:B------:R-:W-:-:S05]  /*12f0*/  SEL R4, R15, R4, !P1 ;  /* 0x000000040f047207 */ /* 0x000fca0004800000 */
[----:B------:R-:W-:Y:S02]  /*1300*/  IMAD.IADD R5, R3, 0x1, -R4 ;  /* 0x0000000103057824 */ /* 0x000fe400078e0a04 */
[----:B------:R-:W-:Y:S02]  /*1310*/  IMAD.IADD R3, R4, 0x1, -R3 ;  /* 0x0000000104037824 */ /* 0x000fe400078e0a03 */
[----:B------:R-:W-:Y:S02]  /*1320*/  IMAD R15, R5, R7, R15 ;  /* 0x00000007050f7224 */ /* 0x000fe400078e020f */
[----:B------:R-:W-:-:S07]  /*1330*/  IMAD R14, R3, R2, R14 ;  /* 0x00000002030e7224 */ /* 0x000fce00078e020e */
.L_x_16:
[----:B------:R-:W-:Y:S01]  /*1340*/  BAR.SYNC.DEFER_BLOCKING 0x0 ;  /* 0x0000000000007b1d */ /* 0x000fe20000010000 */
[----:B------:R-:W-:Y:S01]  /*1350*/  UISETP.NE.AND UP1, UPT, UR8, 0x2, UPT ;  /* 0x000000020800788c */ /* 0x000fe2000bf25270 */
[----:B------:R-:W-:Y:S02]  /*1360*/  ISETP.NE.OR P5, PT, R0, 0x2, !P5 ;  /* 0x000000020000780c */ /* 0x000fe40006fa5670 */
[----:B------:R-:W-:-:S06]  /*1370*/  LOP3.LUT R2, R76, 0x1f, RZ, 0xc0, !PT ;  /* 0x0000001f4c027812 */ /* 0x000fcc00078ec0ff */
[----:B------:R-:W-:Y:S05]  /*1380*/  BRA.U UP1, `(.L_x_17) ;  /* 0x0000001101307547 */ /* 0x000fea000b800000 */
[----:B------:R-:W1:Y:S01]  /*1390*/  LDCU UR13, c[0x0][0x38c] ;  /* 0x00007180ff0d77ac */ /* 0x000e620008000800 */
[----:B------:R-:W2:Y:S01]  /*13a0*/  LDC R8, c[0x0][0x370] ;  /* 0x0000dc00ff087b82 */ /* 0x000ea20000000800 */
[----:B------:R-:W-:Y:S01]  /*13b0*/  PLOP3.LUT P1, PT, PT, PT, UP2, 0x80, 0x8 ;  /* 0x000000000008781c */ /* 0x000fe20003f2f028 */
[----:B------:R-:W-:Y:S01]  /*13c0*/  IMAD.MOV.U32 R17, RZ, RZ, 0x1 ;  /* 0x00000001ff117424 */ /* 0x000fe200078e00ff */
[----:B------:R-:W-:Y:S01]  /*13d0*/  ISETP.EQ.OR P4, PT, R2, RZ, P5 ;  /* 0x000000ff0200720c */ /* 0x000fe20002f82670 */
[----:B------:R-:W-:Y:S01]  /*13e0*/  IMAD.MOV.U32 R16, RZ, RZ, RZ ;  /* 0x000000ffff107224 */ /* 0x000fe200078e00ff */
[----:B------:R-:W-:Y:S02]  /*13f0*/  PLOP3.LUT P1, PT, P1, PT, PT, 0x8, 0x80 ;  /* 0x000000000080781c */ /* 0x000fe40000f2e170 */
[----:B------:R-:W-:Y:S01]  /*1400*/  CS2R R12, SRZ ;  /* 0x00000000000c7805 */ /* 0x000fe2000001ff00 */
[----:B------:R-:W-:Y:S01]  /*1410*/  IMAD.MOV.U32 R11, RZ, RZ, 0x1 ;  /* 0x00000001ff0b7424 */ /* 0x000fe200078e00ff */
[----:B------:R-:W4:Y:S01]  /*1420*/  LDC R0, c[0x0][0x374] ;  /* 0x0000dd00ff007b82 */ /* 0x000f220000000800 */
[----:B------:R-:W2:Y:S01]  /*1430*/  LDCU.64 UR22, c[0x0][0x348] ;  /* 0x00006900ff1677ac */ /* 0x000ea20008000a00 */
[----:B------:R-:W-:Y:S01]  /*1440*/  UMOV UR6, URZ ;  /* 0x000000ff00067c82 */ /* 0x000fe20008000000 */
[----:B-1----:R-:W-:-:S04]  /*1450*/  UIADD3 UR5, UPT, UPT, UR13, 0x1f, URZ ;  /* 0x0000001f0d057890 */ /* 0x002fc8000fffe0ff */
[----:B------:R-:W-:-:S04]  /*1460*/  USHF.R.S32.HI UR4, URZ, 0x1f, UR5 ;  /* 0x0000001fff047899 */ /* 0x000fc80008011405 */
[----:B------:R-:W-:-:S04]  /*1470*/  ULEA.HI UR4, UR4, UR5, URZ, 0x5 ;  /* 0x0000000504047291 */ /* 0x000fc8000f8f28ff */
[----:B------:R-:W-:Y:S02]  /*1480*/  USHF.R.S32.HI UR15, URZ, 0x5, UR4 ;  /* 0x00000005ff0f7899 */ /* 0x000fe40008011404 */
[----:B------:R-:W-:Y:S02]  /*1490*/  UIADD3 UR4, UPT, UPT, UR13, -0x1, URZ ;  /* 0xffffffff0d047890 */ /* 0x000fe4000fffe0ff */
[----:B------:R-:W-:Y:S02]  /*14a0*/  UISETP.LT.U32.AND UP0, UPT, UR15, 0x3, UPT ;  /* 0x000000030f00788c */ /* 0x000fe4000bf01070 */
[----:B------:R-:W-:Y:S02]  /*14b0*/  UISETP.GE.U32.AND UP1, UPT, UR4, -0x3f, UPT ;  /* 0xffffffc10400788c */ /* 0x000fe4000bf26070 */
[----:B------:R-:W-:Y:S02]  /*14c0*/  USEL UR14, UR15, 0x3, UP0 ;  /* 0x000000030f0e7887 */ /* 0x000fe40008000000 */
[----:B------:R-:W-:-:S02]  /*14d0*/  UIADD3 UR13, UPT, UPT, UR13, 0x3e, URZ ;  /* 0x0000003e0d0d7890 */ /* 0x000fc4000fffe0ff */
[----:B------:R-:W-:Y:S02]  /*14e0*/  UIADD3 UR5, UPT, UPT, UR14, -0x1, URZ ;  /* 0xffffffff0e057890 */ /* 0x000fe4000fffe0ff */
[----:B------:R-:W-:-:S03]  /*14f0*/  UIADD3 UR7, UPT, UPT, UR15, -UR14, URZ ;  /* 0x8000000e0f077290 */ /* 0x000fc6000fffe0ff */
[----:B------:R-:W-:-:S04]  /*1500*/  @UP1 UIADD3 UR5, UPT, UPT, UR14, URZ, URZ ;  /* 0x000000ff0e051290 */ /* 0x000fc8000fffe0ff */
[----:B--2---:R-:W-:-:S12]  /*1510*/  UIADD3 UR5, UPT, UPT, UR5, 0x1, URZ ;  /* 0x0000000105057890 */ /* 0x004fd8000fffe0ff */
.L_x_35:
[----:B------:R-:W-:Y:S01]  /*1520*/  UISETP.NE.AND UP0, UPT, UR37, URZ, UPT ;  /* 0x000000ff2500728c */ /* 0x000fe2000bf05270 */
[----:B------:R-:W1:Y:S08]  /*1530*/  S2UR UR37, SR_CgaCtaId ;  /* 0x00000000002579c3 */ /* 0x000e700000008800 */
[----:B------:R-:W-:Y:S05]  /*1540*/  BRA.U UP0, `(.L_x_18) ;  /* 0x0000000100347547 */ /* 0x000fea000b800000 */
[----:B------:R-:W2:Y:S01]  /*1550*/  S2R R2, SR_CgaCtaId ;  /* 0x0000000000027919 */ /* 0x000ea20000008800 */
[----:B------:R-:W-:-:S04]  /*1560*/  MOV R3, 0x400 ;  /* 0x0000040000037802 */ /* 0x000fc80000000f00 */
[----:B--2---:R-:W-:Y:S02]  /*1570*/  LEA R2, R2, R3, 0x18 ;  /* 0x0000000302027211 */ /* 0x004fe400078ec0ff */
[----:B------:R-:W-:-:S03]  /*1580*/  SHF.L.U32 R3, R11, 0x1f, RZ ;  /* 0x0000001f0b037819 */ /* 0x000fc600000006ff */
[----:B------:R-:W-:-:S04]  /*1590*/  IMAD R2, R12, 0x8, R2 ;  /* 0x000000080c027824 */ /* 0x000fc800078e0202 */
[----:B------:R-:W2:Y:S02]  /*15a0*/  SYNCS.PHASECHK.TRANS64.TRYWAIT P0, [R2+URZ+0xf0], R3 ;  /* 0x0000f003020075a7 */ /* 0x000ea400080011ff */
[----:B--2---:R-:W-:Y:S05]  /*15b0*/  @!P0 BRA `(.L_x_19) ;  /* 0x0000008400948947 */ /* 0x004fea0003800000 */
.L_x_166:
[----:B------:R-:W-:Y:S01]  /*15c0*/  VIADD R12, R12, 0x1 ;  /* 0x000000010c0c7836 */ /* 0x000fe20000000000 */
[----:B------:R2:W-:Y:S04]  /*15d0*/  SYNCS.ARRIVE.TRANS64.A1T0 RZ, [R2+URZ+0xe0], RZ ;  /* 0x0000e0ff02ff79a7 */ /* 0x0005e800081000ff */
[----:B------:R-:W-:-:S04]  /*15e0*/  ISETP.NE.AND P0, PT, R12, 0x2, PT ;  /* 0x000000020c00780c */ /* 0x000fc80003f05270 */
[----:B------:R-:W-:Y:S02]  /*15f0*/  SEL R12, R12, RZ, P0 ;  /* 0x000000ff0c0c7207 */ /* 0x000fe40000000000 */
[----:B--2---:R-:W-:-:S04]  /*1600*/  SEL R2, RZ, 0x1, P0 ;  /* 0x00000001ff027807 */ /* 0x004fc80000000000 */
[----:B------:R-:W-:-:S07]  /*1610*/  LOP3.LUT R11, R11, R2, RZ, 0x3c, !PT ;  /* 0x000000020b0b7212 */ /* 0x000fce00078e3cff */
.L_x_18:
[----:B------:R-:W-:Y:S01]  /*1620*/  UMOV UR4, 0x400 ;  /* 0x0000040000047882 */ /* 0x000fe20000000000 */
[----:B------:R-:W-:Y:S01]  /*1630*/  SHF.L.U32 R2, R17, 0x1f, RZ ;  /* 0x0000001f11027819 */ /* 0x000fe200000006ff */
[----:B-1----:R-:W-:Y:S01]  /*1640*/  ULEA UR4, UR37, UR4, 0x18 ;  /* 0x0000000425047291 */ /* 0x002fe2000f8ec0ff */
[----:B------:R-:W-:Y:S01]  /*1650*/  R2UR UR35, R15 ;  /* 0x000000000f2372ca */ /* 0x000fe200000e0000 */
[----:B------:R-:W-:Y:S01]  /*1660*/  UISETP.GE.U32.AND UP0, UPT, UR13, 0x3f, UPT ;  /* 0x0000003f0d00788c */ /* 0x000fe2000bf06070 */
[----:B------:R-:W-:Y:S01]  /*1670*/  R2UR UR11, R14 ;  /* 0x000000000e0b72ca */ /* 0x000fe200000e0000 */
[----:B------:R-:W-:Y:S01]  /*1680*/  ULEA UR8, UR6, UR4, 0x3 ;  /* 0x0000000406087291 */ /* 0x000fe2000f8e18ff */
[----:B------:R-:W-:-:S08]  /*1690*/  UMOV UR24, URZ ;  /* 0x000000ff00187c82 */ /* 0x000fd00008000000 */
[----:B------:R1:W2:Y:S01]  /*16a0*/  SYNCS.PHASECHK.TRANS64.TRYWAIT P0, [UR8+0x18], R2 ;  /* 0x00001802ff0075a7 */ /* 0x0002a20008001108 */
[----:B------:R-:W-:Y:S02]  /*16b0*/  USHF.L.U32 UR35, UR35, 0x7, URZ ;  /* 0x0000000723237899 */ /* 0x000fe400080006ff */
[----:B------:R-:W-:Y:S01]  /*16c0*/  USHF.L.U32 UR11, UR11, 0x7, URZ ;  /* 0x000000070b0b7899 */ /* 0x000fe200080006ff */
[----:B------:R-:W-:Y:S11]  /*16d0*/  BRA.U !UP0, `(.L_x_20) ;  /* 0x0000000108a47547 */ /* 0x000ff6000b800000 */
[----:B------:R-:W-:Y:S01]  /*16e0*/  UMOV UR16, URZ ;  /* 0x000000ff00107c82 */ /* 0x000fe20008000000 */
[----:B------:R-:W-:-:S05]  /*16f0*/  UMOV UR17, UR6 ;  /* 0x0000000600117c82 */ /* 0x000fca0008000000 */
.L_x_25:
[----:B-1----:R-:W-:Y:S01]  /*1700*/  ULEA UR33, UR17, UR4, 0x3 ;  /* 0x0000000411217291 */ /* 0x002fe2000f8e18ff */
[----:B--2---:R-:W-:Y:S01]  /*1710*/  @!P5 MOV R3, 0x8000 ;  /* 0x000080000003d802 */ /* 0x004fe20000000f00 */
[----:B--2---:R-:W-:Y:S10]  /*1720*/  @P0 BRA `(.L_x_21) ;  /* 0x00000000000c0947 */ /* 0x004ff40003800000 */
[----:B------:R-:W-:-:S04]  /*1730*/  SHF.L.U32 R4, R17, 0x1f, RZ ;  /* 0x0000001f11047819 */ /* 0x000fc800000006ff */
[----:B------:R-:W2:Y:S02]  /*1740*/  SYNCS.PHASECHK.TRANS64.TRYWAIT P0, [UR33+0x18], R4 ;  /* 0x00001804ff0075a7 */ /* 0x000ea40008001121 */
[----:B--2---:R-:W-:Y:S05]  /*1750*/  @!P0 BRA `(.L_x_22) ;  /* 0x0000008400408947 */ /* 0x004fea0003800000 */
.L_x_21:
[----:B------:R2:W-:Y:S01]  /*1760*/  @!P5 SYNCS.ARRIVE.TRANS64 RZ, [UR33], R3 ;  /* 0x00000003ffffd9a7 */ /* 0x0005e20008000021 */
[----:B------:R-:W-:Y:S04]  /*1770*/  BSSY.RECONVERGENT B0, `(.L_x_23) ;  /* 0x0000003000007945 */ /* 0x000fe80003800200 */
[----:B------:R-:W-:Y:S05]  /*1780*/  @P4 BRA `(.L_x_24) ;  /* 0x0000000000044947 */ /* 0x000fea0003800000 */
[----:B------:R-:W-:Y:S05]  /*1790*/  BPT.TRAP 0x1 ;  /* 0x000000040000795c */ /* 0x000fea0000300000 */
.L_x_24:
[----:B------:R-:W-:Y:S05]  /*17a0*/  BSYNC.RECONVERGENT B0 ;  /* 0x0000000000007941 */ /* 0x000fea0003800200 */
.L_x_23:
[----:B------:R-:W-:Y:S02]  /*17b0*/  UIADD3 UR6, UPT, UPT, UR17, 0x1, URZ ;  /* 0x0000000111067890 */ /* 0x000fe4000fffe0ff */
[----:B------:R-:W-:Y:S02]  /*17c0*/  UIADD3 UR26, UP1, UPT, UR22, 0x80, URZ ;  /* 0x00000080161a7890 */ /* 0x000fe4000ff3e0ff */
[----:B------:R-:W-:Y:S02]  /*17d0*/  UISETP.NE.AND UP0, UPT, UR6, 0x3, UPT ;  /* 0x000000030600788c */ /* 0x000fe4000bf05270 */
[----:B------:R-:W-:Y:S02]  /*17e0*/  USHF.L.U32 UR34, UR16, 0x5, URZ ;  /* 0x0000000510227899 */ /* 0x000fe400080006ff */
[----:B------:R-:W-:Y:S02]  /*17f0*/  USEL UR9, URZ, 0x1, UP0 ;  /* 0x00000001ff097887 */ /* 0x000fe40008000000 */
[----:B------:R-:W-:-:S02]  /*1800*/  USEL UR6, UR6, URZ, UP0 ;  /* 0x000000ff06067287 */ /* 0x000fc40008000000 */
[----:B------:R-:W-:Y:S02]  /*1810*/  UIADD3 UR20, UP0, UPT, UR22, 0x180, URZ ;  /* 0x0000018016147890 */ /* 0x000fe4000ff1e0ff */
[----:B------:R-:W-:Y:S01]  /*1820*/  ULEA UR8, UR6, UR4, 0x3 ;  /* 0x0000000406087291 */ /* 0x000fe2000f8e18ff */
[----:B------:R-:W-:Y:S01]  /*1830*/  LOP3.LUT R17, R17, UR9, RZ, 0x3c, !PT ;  /* 0x0000000911117c12 */ /* 0x000fe2000f8e3cff */
[----:B------:R-:W-:Y:S02]  /*1840*/  UIADD3.X UR27, UPT, UPT, URZ, UR23, URZ, UP1, !UPT ;  /* 0x00000017ff1b7290 */ /* 0x000fe40008ffe4ff */
[----:B------:R-:W-:Y:S01]  /*1850*/  UIADD3.X UR21, UPT, UPT, URZ, UR23, URZ, UP0, !UPT ;  /* 0x00000017ff157290 */ /* 0x000fe200087fe4ff */
[----:B-1----:R-:W-:Y:S01]  /*1860*/  SHF.L.U32 R2, R17, 0x1f, RZ ;  /* 0x0000001f11027819 */ /* 0x002fe200000006ff */
[----:B------:R-:W-:Y:S01]  /*1870*/  UMOV UR18, 0x0 ;  /* 0x0000000000127882 */ /* 0x000fe20000000000 */
[----:B------:R-:W-:Y:S01]  /*1880*/  UMOV UR19, 0x10000000 ;  /* 0x1000000000137882 */ /* 0x000fe20000000000 */
[----:B------:R-:W-:Y:S01]  /*1890*/  UMOV UR12, UR36 ;  /* 0x00000024000c7c82 */ /* 0x000fe20008000000 */
[----:B------:R1:W1:Y:S01]  /*18a0*/  SYNCS.PHASECHK.TRANS64.TRYWAIT P0, [UR8+0x18], R2 ;  /* 0x00001802ff0075a7 */ /* 0x0002620008001108 */
[----:B------:R-:W-:Y:S01]  /*18b0*/  ULEA UR8, UR17, UR4, 0xe ;  /* 0x0000000411087291 */ /* 0x000fe2000f8e70ff */
[----:B------:R-:W-:Y:S01]  /*18c0*/  UMOV UR9, UR33 ;  /* 0x0000002100097c82 */ /* 0x000fe20008000000 */
[----:B------:R-:W-:-:S02]  /*18d0*/  UMOV UR10, UR34 ;  /* 0x00000022000a7c82 */ /* 0x000fc40008000000 */
[----:B------:R-:W-:Y:S02]  /*18e0*/  UIADD3 UR32, UPT, UPT, UR8, 0x8400, URZ ;  /* 0x0000840008207890 */ /* 0x000fe4000fffe0ff */
[----:B------:R-:W-:Y:S02]  /*18f0*/  UIADD3 UR8, UPT, UPT, UR8, 0x14400, URZ ;  /* 0x0001440008087890 */ /* 0x000fe4000fffe0ff */
[----:B------:R-:W-:Y:S01]  /*1900*/  UIADD3 UR16, UPT, UPT, UR16, 0x1, URZ ;  /* 0x0000000110107890 */ /* 0x000fe2000fffe0ff */
[----:B------:R-:W-:Y:S01]  /*1910*/  UMOV UR24, UR5 ;  /* 0x0000000500187c82 */ /* 0x000fe20008000000 */
[----:B------:R-:W-:Y:S02]  /*1920*/  UMOV UR17, UR6 ;  /* 0x0000000600117c82 */ /* 0x000fe40008000000 */
[----:B------:R-:W-:Y:S01]  /*1930*/  UISETP.NE.AND UP0, UPT, UR16, UR5, UPT ;  /* 0x000000051000728c */ /* 0x000fe2000bf05270 */
[----:B------:R1:W-:Y:S02]  /*1940*/  UTMALDG.3D [UR32], [UR26], desc[UR18] ;  /* 0x000012201a0075b4 */ /* 0x0003e40008011000 */
[----:B------:R1:W-:Y:S06]  /*1950*/  UTMALDG.3D [UR8], [UR20], desc[UR18] ;  /* 0x00001208140075b4 */ /* 0x0003ec0008011000 */
[----:B------:R-:W-:Y:S05]  /*1960*/  BRA.U UP0, `(.L_x_25) ;  /* 0xfffffffd00647547 */ /* 0x000fea000b83ffff */
.L_x_20:
[----:B-1----:R-:W-:Y:S01]  /*1970*/  ULEA UR8, UR6, UR4, 0x3 ;  /* 0x0000000406087291 */ /* 0x002fe2000f8e18ff */
[----:B------:R-:W-:Y:S01]  /*1980*/  SHF.L.U32 R2, R17, 0x1f, RZ ;  /* 0x0000001f11027819 */ /* 0x000fe200000006ff */
[----:B------:R-:W-:Y:S01]  /*1990*/  @!P1 SYNCS.ARRIVE.TRANS64.A1T0 RZ, [UR4+0x78], RZ ;  /* 0x000078ffffff99a7 */ /* 0x000fe20008100004 */
[----:B------:R-:W-:-:S06]  /*19a0*/  UISETP.GT.AND UP0, UPT, UR15, UR14, UPT ;  /* 0x0000000e0f00728c */ /* 0x000fcc000bf04270 */
[----:B--2---:R1:W2:Y:S03]  /*19b0*/  SYNCS.PHASECHK.TRANS64.TRYWAIT P0, [UR8+0x18], R2 ;  /* 0x00001802ff0075a7 */ /* 0x0042a60008001108 */
[----:B------:R-:W-:Y:S05]  /*19c0*/  BRA.U !UP0, `(.L_x_26) ;  /* 0x0000000108a87547 */ /* 0x000fea000b800000 */
[----:B------:R-:W-:Y:S01]  /*19d0*/  UIADD3 UR21, UPT, UPT, UR7, UR24, URZ ;  /* 0x0000001807157290 */ /* 0x000fe2000fffe0ff */
[----:B------:R-:W-:-:S11]  /*19e0*/  UMOV UR25, UR6 ;  /* 0x0000000600197c82 */ /* 0x000fd60008000000 */
.L_x_31:
[----:B-1----:R-:W-:Y:S01]  /*19f0*/  ULEA UR17, UR25, UR4, 0x3 ;  /* 0x0000000419117291 */ /* 0x002fe2000f8e18ff */
[----:B--2---:R-:W-:Y:S01]  /*1a00*/  @!P5 MOV R3, 0x8000 ;  /* 0x000080000003d802 */ /* 0x004fe20000000f00 */
[----:B--2---:R-:W-:Y:S10]  /*1a10*/  @P0 BRA `(.L_x_27) ;  /* 0x00000000000c0947 */ /* 0x004ff40003800000 */
[----:B------:R-:W-:-:S04]  /*1a20*/  SHF.L.U32 R4, R17, 0x1f, RZ ;  /* 0x0000001f11047819 */ /* 0x000fc800000006ff */
[----:B------:R-:W2:Y:S02]  /*1a30*/  SYNCS.PHASECHK.TRANS64.TRYWAIT P0, [UR17+0x18], R4 ;  /* 0x00001804ff0075a7 */ /* 0x000ea40008001111 */
[----:B--2---:R-:W-:Y:S05]  /*1a40*/  @!P0 BRA `(.L_x_28) ;  /* 0x00000080009c8947 */ /* 0x004fea0003800000 */
.L_x_27:
[----:B------:R2:W-:Y:S01]  /*1a50*/  @!P5 SYNCS.ARRIVE.TRANS64 RZ, [UR17], R3 ;  /* 0x00000003ffffd9a7 */ /* 0x0005e20008000011 */
[----:B------:R-:W-:Y:S04]  /*1a60*/  BSSY.RECONVERGENT B0, `(.L_x_29) ;  /* 0x0000003000007945 */ /* 0x000fe80003800200 */
[----:B------:R-:W-:Y:S05]  /*1a70*/  @P4 BRA `(.L_x_30) ;  /* 0x0000000000044947 */ /* 0x000fea0003800000 */
[----:B------:R-:W-:Y:S05]  /*1a80*/  BPT.TRAP 0x1 ;  /* 0x000000040000795c */ /* 0x000fea0000300000 */
.L_x_30:
[----:B------:R-:W-:Y:S05]  /*1a90*/  BSYNC.RECONVERGENT B0 ;  /* 0x0000000000007941 */ /* 0x000fea0003800200 */
.L_x_29:
        /* <DEDUP_REMOVED lines=20> */
[----:B------:R-:W-:Y:S01]  /*1be0*/  UIADD3 UR8, UPT, UPT, UR8, 0x14400, URZ ;  /* 0x0001440008087890 */ /* 0x000fe2000fffe0ff */
[----:B------:R-:W-:Y:S01]  /*1bf0*/  UMOV UR9, UR17 ;  /* 0x0000001100097c82 */ /* 0x000fe20008000000 */
[----:B------:R-:W-:Y:S01]  /*1c00*/  UMOV UR10, UR18 ;  /* 0x00000012000a7c82 */ /* 0x000fe20008000000 */
[----:B------:R-:W-:Y:S01]  /*1c10*/  UIADD3 UR24, UPT, UPT, UR24, 0x1, URZ ;  /* 0x0000000118187890 */ /* 0x000fe2000fffe0ff */
[----:B------:R-:W-:-:S03]  /*1c20*/  UMOV UR25, UR6 ;  /* 0x0000000600197c82 */ /* 0x000fc60008000000 */
[----:B------:R1:W-:Y:S01]  /*1c30*/  UTMALDG.3D [UR16], [UR30], desc[UR26] ;  /* 0x00001a101e0075b4 */ /* 0x0003e20008011000 */
[----:B------:R-:W-:Y:S01]  /*1c40*/  UISETP.NE.AND UP0, UPT, UR24, UR21, UPT ;  /* 0x000000151800728c */ /* 0x000fe2000bf05270 */
[----:B------:R1:W-:Y:S08]  /*1c50*/  UTMALDG.3D [UR8], [UR28], desc[UR26] ;  /* 0x00001a081c0075b4 */ /* 0x0003f00008011000 */
[----:B------:R-:W-:Y:S05]  /*1c60*/  BRA.U UP0, `(.L_x_31) ;  /* 0xfffffffd00607547 */ /* 0x000fea000b83ffff */
.L_x_26:
[C---:B-1----:R-:W-:Y:S01]  /*1c70*/  LEA R2, R16.reuse, UR4, 0x3 ;  /* 0x0000000410027c11 */ /* 0x042fe2000f8e18ff */
[----:B------:R-:W-:Y:S01]  /*1c80*/  NOP ;  /* 0x0000000000007918 */ /* 0x000fe20000000000 */
[----:B--2---:R-:W-:Y:S02]  /*1c90*/  SHF.L.U32 R3, R13, 0x1f, RZ ;  /* 0x0000001f0d037819 */ /* 0x004fe400000006ff */
[----:B------:R-:W-:Y:S02]  /*1ca0*/  LEA R4, R16, UR4, 0x4 ;  /* 0x0000000410047c11 */ /* 0x000fe4000f8e20ff */
[----:B------:R-:W1:Y:S02]  /*1cb0*/  SYNCS.PHASECHK.TRANS64.TRYWAIT P0, [R2+URZ+0x80], R3 ;  /* 0x00008003020075a7 */ /* 0x000e6400080011ff */
[----:B-1----:R-:W-:Y:S05]  /*1cc0*/  @!P0 BRA `(.L_x_32) ;  /* 0x0000008000148947 */ /* 0x002fea0003800000 */
.L_x_169:
[----:B------:R-:W2:Y:S01]  /*1cd0*/  LDS.128 R4, [R4+0x110] ;  /* 0x0001100004047984 */ /* 0x000ea20000000c00 */
[----:B---3--:R-:W-:Y:S01]  /*1ce0*/  ISETP.GE.AND P0, PT, R26, 0x1, PT ;  /* 0x000000011a00780c */ /* 0x008fe20003f06270 */
[----:B-1----:R-:W-:Y:S01]  /*1cf0*/  VIADD R2, R2, 0x90 ;  /* 0x0000009002027836 */ /* 0x002fe20000000000 */
[----:B------:R-:W-:Y:S01]  /*1d00*/  @!PT LDS RZ, [RZ] ;  /* 0x00000000fffff984 */ /* 0x000fe20000000800 */
[----:B------:R-:W-:Y:S01]  /*1d10*/  @!PT LDS RZ, [RZ] ;  /* 0x00000000fffff984 */ /* 0x000fe20000000800 */
[----:B------:R-:W-:Y:S01]  /*1d20*/  @!PT LDS RZ, [RZ] ;  /* 0x00000000fffff984 */ /* 0x000fe20000000800 */
[----:B------:R-:W-:Y:S01]  /*1d30*/  @!PT LDS RZ, [RZ] ;  /* 0x00000000fffff984 */ /* 0x000fe20000000800 */
[----:B------:R1:W-:Y:S06]  /*1d40*/  MEMBAR.ALL.CTA ;  /* 0x0000000000007992 */ /* 0x0003ec0000008000 */
[----:B-1----:R-:W1:Y:S01]  /*1d50*/  FENCE.VIEW.ASYNC.S ;  /* 0x00000000000073c6 */ /* 0x002e620000000000 */
[----:B------:R-:W-:-:S04]  /*1d60*/  PRMT R2, RZ, 0x654, R2 ;  /* 0x00000654ff027816 */ /* 0x000fc80000000002 */
[----:B-1----:R1:W-:Y:S01]  /*1d70*/  SYNCS.ARRIVE.TRANS64.RED.A1T0 RZ, [R2+URZ], RZ ;  /* 0x000000ff02ff79a7 */ /* 0x0023e200081004ff */
[----:B--2---:R-:W-:-:S13]  /*1d80*/  LOP3.LUT P2, RZ, R6, 0x1, RZ, 0xc0, !PT ;  /* 0x0000000106ff7812 */ /* 0x004fda000784c0ff */
[----:B------:R-:W-:Y:S01]  /*1d90*/  @P2 SHF.R.U32.HI R3, RZ, 0x10, R5 ;  /* 0x00000010ff032819 */ /* 0x000fe20000011605 */
[----:B------:R-:W-:Y:S01]  /*1da0*/  VOTEU.ANY UP0, P2 ;  /* 0x0000000000ff7886 */ /* 0x000fe20001000100 */
[----:B------:R-:W-:Y:S02]  /*1db0*/  @P2 MOV R10, R4 ;  /* 0x00000004000a2202 */ /* 0x000fe40000000f00 */
[----:B------:R-:W-:Y:S02]  /*1dc0*/  @P2 R2UR.BROADCAST UR8, R3 ;  /* 0x00000000030822ca */ /* 0x000fe400008e0000 */
[----:B------:R-:W-:-:S11]  /*1dd0*/  @P2 LOP3.LUT R9, R5, 0xffff, RZ, 0xc0, !PT ;  /* 0x0000ffff05092812 */ /* 0x000fd600078ec0ff */
[----:B------:R-:W-:Y:S01]  /*1de0*/  @UP0 UMOV UR36, UR8 ;  /* 0x0000000800240c82 */ /* 0x000fe20008000000 */
[----:B-1----:R-:W-:Y:S05]  /*1df0*/  @!P0 BRA `(.L_x_33) ;  /* 0x0000000000b88947 */ /* 0x002fea0003800000 */
[----:B------:R-:W4:Y:S01]  /*1e00*/  LDC.64 R4, c[0x0][0xb18] ;  /* 0x0002c600ff047b82 */ /* 0x000f220000000a00 */
[----:B------:R-:W-:-:S07]  /*1e10*/  ISETP.NE.AND P3, PT, R26, 0x1, PT ;  /* 0x000000011a00780c */ /* 0x000fce0003f65270 */
[----:B------:R-:W1:Y:S08]  /*1e20*/  LDC.64 R6, c[0x0][0xb10] ;  /* 0x0002c400ff067b82 */ /* 0x000e700000000a00 */
[----:B------:R-:W2:Y:S08]  /*1e30*/  LDC R14, c[0x0][0xb20] ;  /* 0x0002c800ff0e7b82 */ /* 0x000eb00000000800 */
[----:B------:R-:W3:Y:S01]  /*1e40*/  LDC R15, c[0x0][0xb0c] ;  /* 0x0002c300ff0f7b82 */ /* 0x000ee20000000800 */
[----:B----4-:R-:W-:Y:S01]  /*1e50*/  IMAD.HI.U32 R19, R0, R5, RZ ;  /* 0x0000000500137227 */ /* 0x010fe200078e00ff */
[----:B------:R-:W-:-:S03]  /*1e60*/  ISETP.NE.AND P0, PT, R4, 0x1, PT ;  /* 0x000000010400780c */ /* 0x000fc60003f05270 */
[----:B------:R-:W-:-:S03]  /*1e70*/  IMAD.HI.U32 R5, R9, R5, RZ ;  /* 0x0000000509057227 */ /* 0x000fc600078e00ff */
[----:B------:R-:W4:Y:S01]  /*1e80*/  LDC.64 R2, c[0x0][0xb28] ;  /* 0x0002ca00ff027b82 */ /* 0x000f220000000a00 */
[----:B-1----:R-:W-:-:S04]  /*1e90*/  IMAD.HI.U32 R20, R8, R6, RZ ;  /* 0x0000000608147227 */ /* 0x002fc800078e00ff */
[----:B------:R-:W-:Y:S01]  /*1ea0*/  IMAD.HI.U32 R21, R10, R6, RZ ;  /* 0x000000060a157227 */ /* 0x000fe200078e00ff */
[----:B------:R-:W-:Y:S02]  /*1eb0*/  SHF.R.U32.HI R20, RZ, R7, R20 ;  /* 0x00000007ff147219 */ /* 0x000fe40000011614 */
[-C--:B--2---:R-:W-:Y:S02]  /*1ec0*/  SHF.R.U32.HI R19, RZ, R14.reuse, R19 ;  /* 0x0000000eff137219 */ /* 0x084fe40000011613 */
[----:B------:R-:W-:Y:S02]  /*1ed0*/  SHF.R.U32.HI R5, RZ, R14, R5 ;  /* 0x0000000eff057219 */ /* 0x000fe40000011605 */
[----:B------:R-:W-:Y:S02]  /*1ee0*/  SEL R19, R0, R19, !P0 ;  /* 0x0000001300137207 */ /* 0x000fe40004000000 */
[----:B------:R-:W-:Y:S02]  /*1ef0*/  SHF.R.U32.HI R21, RZ, R7, R21 ;  /* 0x00000007ff157219 */ /* 0x000fe40000011615 */
[----:B---3--:R-:W-:-:S02]  /*1f00*/  ISETP.NE.AND P1, PT, R15, 0x1, PT ;  /* 0x000000010f00780c */ /* 0x008fc40003f25270 */
[----:B------:R-:W-:Y:S02]  /*1f10*/  SEL R5, R9, R5, !P0 ;  /* 0x0000000509057207 */ /* 0x000fe40004000000 */
[----:B------:R-:W-:Y:S02]  /*1f20*/  SEL R20, R8, R20, !P1 ;  /* 0x0000001408147207 */ /* 0x000fe40004800000 */
[----:B------:R-:W-:Y:S01]  /*1f30*/  SEL R21, R10, R21, !P1 ;  /* 0x000000150a157207 */ /* 0x000fe20004800000 */
[----:B----4-:R-:W-:-:S04]  /*1f40*/  IMAD.HI.U32 R18, R19, R2, RZ ;  /* 0x0000000213127227 */ /* 0x010fc800078e00ff */
        /* <DEDUP_REMOVED lines=10> */
[----:B------:R-:W-:-:S04]  /*1ff0*/  @!P0 IMAD.HI.U32 R7, R21, R2, RZ ;  /* 0x0000000215078227 */ /* 0x000fc800078e00ff */
[----:B------:R-:W-:Y:S01]  /*2000*/  IMAD.MOV R2, RZ, RZ, -R6 ;  /* 0x000000ffff027224 */ /* 0x000fe200078e0a06 */
[----:B------:R-:W-:Y:S02]  /*2010*/  @!P0 SHF.R.U32.HI R3, RZ, R3, R7 ;  /* 0x00000003ff038219 */ /* 0x000fe40000011607 */
[----:B------:R-:W-:Y:S01]  /*2020*/  IADD3 R7, PT, PT, -R5, RZ, RZ ;  /* 0x000000ff05077210 */ /* 0x000fe20007ffe1ff */
[----:B------:R-:W-:Y:S01]  /*2030*/  IMAD R2, R26, R2, R5 ;  /* 0x000000021a027224 */ /* 0x000fe200078e0205 */
        /* <DEDUP_REMOVED lines=10> */
.L_x_33:
[----:B------:R-:W1:Y:S02]  /*20e0*/  LDCU UR8, c[0x0][0xb30] ;  /* 0x00016600ff0877ac */ /* 0x000e640008000800 */
[----:B-1----:R-:W-:-:S09]  /*20f0*/  UISETP.NE.AND UP0, UPT, UR8, 0x1, UPT ;  /* 0x000000010800788c */ /* 0x002fd2000bf05270 */
[----:B------:R-:W-:Y:S05]  /*2100*/  BRA.U UP0, `(.L_x_34) ;  /* 0x0000000100407547 */ /* 0x000fea000b800000 */
[----:B------:R-:W1:Y:S08]  /*2110*/  LDC.64 R4, c[0x0][0xb10] ;  /* 0x0002c400ff047b82 */ /* 0x000e700000000a00 */
[----:B------:R-:W2:Y:S08]  /*2120*/  LDC.64 R2, c[0x0][0xb18] ;  /* 0x0002c600ff027b82 */ /* 0x000eb00000000a00 */
[----:B------:R-:W3:Y:S08]  /*2130*/  LDC R6, c[0x0][0xb20] ;  /* 0x0002c800ff067b82 */ /* 0x000ef00000000800 */
[----:B------:R-:W4:Y:S01]  /*2140*/  LDC R7, c[0x0][0xb0c] ;  /* 0x0002c300ff077b82 */ /* 0x000f220000000800 */
[----:B-1----:R-:W-:-:S05]  /*2150*/  IMAD.HI.U32 R4, R10, R4, RZ ;  /* 0x000000040a047227 */ /* 0x002fca00078e00ff */
[----:B------:R-:W-:Y:S01]  /*2160*/  SHF.R.U32.HI R4, RZ, R5, R4 ;  /* 0x00000005ff047219 */ /* 0x000fe20000011604 */
[----:B--2---:R-:W-:Y:S01]  /*2170*/  IMAD.HI.U32 R3, R9, R3, RZ ;  /* 0x0000000309037227 */ /* 0x004fe200078e00ff */
[----:B------:R-:W-:-:S04]  /*2180*/  ISETP.NE.AND P0, PT, R2, 0x1, PT ;  /* 0x000000010200780c */ /* 0x000fc80003f05270 */
[----:B---3--:R-:W-:-:S04]  /*2190*/  SHF.R.U32.HI R3, RZ, R6, R3 ;  /* 0x00000006ff037219 */ /* 0x008fc80000011603 */
[----:B------:R-:W-:Y:S02]  /*21a0*/  SEL R3, R9, R3, !P0 ;  /* 0x0000000309037207 */ /* 0x000fe40004000000 */
[----:B----4-:R-:W-:-:S04]  /*21b0*/  ISETP.NE.AND P1, PT, R7, 0x1, PT ;  /* 0x000000010700780c */ /* 0x010fc80003f25270 */
[----:B------:R-:W-:-:S05]  /*21c0*/  SEL R4, R10, R4, !P1 ;  /* 0x000000040a047207 */ /* 0x000fca0004800000 */
[----:B------:R-:W-:Y:S02]  /*21d0*/  IMAD.IADD R5, R3, 0x1, -R4 ;  /* 0x0000000103057824 */ /* 0x000fe400078e0a04 */
[----:B------:R-:W-:Y:S02]  /*21e0*/  IMAD.IADD R3, R4, 0x1, -R3 ;  /* 0x0000000104037824 */ /* 0x000fe400078e0a03 */
[----:B------:R-:W-:Y:S02]  /*21f0*/  IMAD R10, R5, R7, R10 ;  /* 0x00000007050a7224 */ /* 0x000fe400078e020a */
[----:B------:R-:W-:-:S07]  /*2200*/  IMAD R9, R3, R2, R9 ;  /* 0x0000000203097224 */ /* 0x000fce00078e0209 */
.L_x_34:
[----:B------:R-:W-:Y:S01]  /*2210*/  VIADD R16, R16, 0x1 ;  /* 0x0000000110107836 */ /* 0x000fe20000000000 */
[----:B------:R-:W-:Y:S01]  /*2220*/  PLOP3.LUT P1, PT, PT, PT, PT, 0x80, 0x8 ;  /* 0x000000000008781c */ /* 0x000fe20003f2f070 */
[----:B------:R-:W-:Y:S02]  /*2230*/  IMAD.IADD R15, R10, 0x1, R63 ;  /* 0x000000010a0f7824 */ /* 0x000fe400078e023f */
[----:B------:R-:W-:Y:S01]  /*2240*/  IMAD.IADD R14, R9, 0x1, R62 ;  /* 0x00000001090e7824 */ /* 0x000fe200078e023e */
[----:B------:R-:W-:-:S04]  /*2250*/  ISETP.NE.AND P0, PT, R16, 0x2, PT ;  /* 0x000000021000780c */ /* 0x000fc80003f05270 */
[----:B------:R-:W-:Y:S02]  /*2260*/  SEL R2, RZ, 0x1, P0 ;  /* 0x00000001ff027807 */ /* 0x000fe40000000000 */
[----:B------:R-:W-:Y:S02]  /*2270*/  SEL R16, R16, RZ, P0 ;  /* 0x000000ff10107207 */ /* 0x000fe40000000000 */
[----:B------:R-:W-:Y:S01]  /*2280*/  LOP3.LUT R13, R13, R2, RZ, 0x3c, !PT ;  /* 0x000000020d0d7212 */ /* 0x000fe200078e3cff */
[----:B------:R-:W-:Y:S06]  /*2290*/  @P2 BRA `(.L_x_35) ;  /* 0xfffffff000a02947 */ /* 0x000fec000383ffff */
[----:B------:R-:W-:Y:S01]  /*22a0*/  UIADD3 UR4, UPT, UPT, UR4, 0x18, URZ ;  /* 0x0000001804047890 */ /* 0x000fe2000fffe0ff */
[----:B------:R-:W-:-:S03]  /*22b0*/  SHF.L.U32 R2, R17, 0x1f, RZ ;  /* 0x0000001f11027819 */ /* 0x000fc600000006ff */
[----:B------:R-:W-:-:S09]  /*22c0*/  ULEA UR5, UR6, UR4, 0x3 ;  /* 0x0000000406057291 */ /* 0x000fd2000f8e18ff */
[----:B------:R-:W1:Y:S02]  /*22d0*/  SYNCS.PHASECHK.TRANS64.TRYWAIT P0, [UR5], R2 ;  /* 0x00000002ff0075a7 */ /* 0x000e640008001105 */
[----:B-1----:R-:W-:Y:S05]  /*22e0*/  @!P0 BRA `(.L_x_36) ;  /* 0x0000007800a08947 */ /* 0x002fea0003800000 */
.L_x_171:
[----:B------:R-:W-:-:S04]  /*22f0*/  UIADD3 UR6, UPT, UPT, UR6, 0x1, URZ ;  /* 0x0000000106067890 */ /* 0x000fc8000fffe0ff */
[----:B------:R-:W-:-:S04]  /*2300*/  UISETP.NE.AND UP0, UPT, UR6, 0x3, UPT ;  /* 0x000000030600788c */ /* 0x000fc8000bf05270 */
[----:B------:R-:W-:Y:S02]  /*2310*/  USEL UR7, URZ, 0x1, UP0 ;  /* 0x00000001ff077887 */ /* 0x000fe40008000000 */
[----:B------:R-:W-:-:S04]  /*2320*/  USEL UR6, UR6, URZ, UP0 ;  /* 0x000000ff06067287 */ /* 0x000fc80008000000 */
[----:B------:R-:W-:Y:S01]  /*2330*/  ULEA UR5, UR6, UR4, 0x3 ;  /* 0x0000000406057291 */ /* 0x000fe2000f8e18ff */
[----:B------:R-:W-:-:S04]  /*2340*/  LOP3.LUT R17, R17, UR7, RZ, 0x3c, !PT ;  /* 0x0000000711117c12 */ /* 0x000fc8000f8e3cff */
[----:B-1----:R-:W-:-:S04]  /*2350*/  SHF.L.U32 R2, R17, 0x1f, RZ ;  /* 0x0000001f11027819 */ /* 0x002fc800000006ff */
[----:B------:R-:W1:Y:S02]  /*2360*/  SYNCS.PHASECHK.TRANS64.TRYWAIT P0, [UR5], R2 ;  /* 0x00000002ff0075a7 */ /* 0x000e640008001105 */
[----:B-1----:R-:W-:Y:S05]  /*2370*/  @!P0 BRA `(.L_x_37) ;  /* 0x0000007800948947 */ /* 0x002fea0003800000 */
.L_x_173:
[----:B------:R-:W-:-:S04]  /*2380*/  UIADD3 UR6, UPT, UPT, UR6, 0x1, URZ ;  /* 0x0000000106067890 */ /* 0x000fc8000fffe0ff */
[----:B------:R-:W-:-:S04]  /*2390*/  UISETP.NE.AND UP0, UPT, UR6, 0x3, UPT ;  /* 0x000000030600788c */ /* 0x000fc8000bf05270 */
[----:B------:R-:W-:Y:S02]  /*23a0*/  USEL UR5, URZ, 0x1, UP0 ;  /* 0x00000001ff057887 */ /* 0x000fe40008000000 */
[----:B------:R-:W-:-:S04]  /*23b0*/  USEL UR6, UR6, URZ, UP0 ;  /* 0x000000ff06067287 */ /* 0x000fc80008000000 */
[----:B------:R-:W-:Y:S01]  /*23c0*/  ULEA UR6, UR6, UR4, 0x3 ;  /* 0x0000000406067291 */ /* 0x000fe2000f8e18ff */
[----:B-1----:R-:W-:-:S04]  /*23d0*/  LOP3.LUT R2, R17, UR5, RZ, 0x3c, !PT ;  /* 0x0000000511027c12 */ /* 0x002fc8000f8e3cff */
[----:B------:R-:W-:Y:S01]  /*23e0*/  SHF.L.U32 R2, R2, 0x1f, RZ ;  /* 0x0000001f02027819 */ /* 0x000fe200000006ff */
[----:B----4-:R-:W-:-:S07]  /*23f0*/  IMAD.U32 R0, RZ, RZ, UR6 ;  /* 0x00000006ff007e24 */ /* 0x010fce000f8e00ff */
.L_x_38:
[----:B-1----:R1:W2:Y:S02]  /*2400*/  SYNCS.PHASECHK.TRANS64.TRYWAIT P0, [R0+URZ], R2 ;  /* 0x00000002000075a7 */ /* 0x0022a400080011ff */
[----:B--2---:R-:W-:Y:S05]  /*2410*/  @!P0 NANOSLEEP.SYNCS 0x989680 ;  /* 0x009896800000895d */ /* 0x004fea0003900000 */
[----:B------:R-:W2:Y:S02]  /*2420*/  @!P0 SYNCS.PHASECHK.TRANS64 P0, [R0+URZ], R2 ;  /* 0x00000002000085a7 */ /* 0x000ea400080010ff */
[----:B--2---:R-:W-:Y:S05]  /*2430*/  @P0 EXIT ;  /* 0x000000000000094d */ /* 0x004fea0003800000 */
[----:B------:R-:W-:Y:S05]  /*2440*/  BRA `(.L_x_38) ;  /* 0xfffffffc00ec7947 */ /* 0x000fea000383ffff */
.L_x_17:
[----:B------:R-:W-:-:S04]  /*2450*/  UISETP.NE.AND UP1, UPT, UR37, URZ, UPT ;  /* 0x000000ff2500728c */ /* 0x000fc8000bf25270 */
[----:B------:R-:W-:-:S09]  /*2460*/  UISETP.NE.OR UP1, UPT, UR8, 0x1, UP1 ;  /* 0x000000010800788c */ /* 0x000fd20008f25670 */
[----:B------:R-:W-:Y:S05]  /*2470*/  BRA.U UP1, `(.L_x_39) ;  /* 0x0000000501487547 */ /* 0x000fea000b800000 */
[----:B------:R-:W-:Y:S01]  /*2480*/  ISETP.NE.AND P2, PT, R2, RZ, PT ;  /* 0x000000ff0200720c */ /* 0x000fe20003f45270 */
[----:B------:R-:W-:Y:S01]  /*2490*/  IMAD.MOV.U32 R12, RZ, RZ, 0x1 ;  /* 0x00000001ff0c7424 */ /* 0x000fe200078e00ff */
[----:B------:R-:W-:Y:S02]  /*24a0*/  CS2R R10, SRZ ;  /* 0x00000000000a7805 */ /* 0x000fe4000001ff00 */
[----:B------:R-:W-:Y:S01]  /*24b0*/  CS2R R8, SRZ ;  /* 0x0000000000087805 */ /* 0x000fe2000001ff00 */
[----:B------:R-:W-:Y:S01]  /*24c0*/  UMOV UR4, 0x400 ;  /* 0x0000040000047882 */ /* 0x000fe20000000000 */
[----:B------:R-:W-:Y:S01]  /*24d0*/  UMOV UR6, URZ ;  /* 0x000000ff00067c82 */ /* 0x000fe20008000000 */
[----:B------:R-:W-:-:S12]  /*24e0*/  ULEA UR37, UR37, UR4, 0x18 ;  /* 0x0000000425257291 */ /* 0x000fd8000f8ec0ff */
.L_x_43:
[----:B------:R-:W-:Y:S02]  /*24f0*/  LEA R0, R8, UR37, 0x3 ;  /* 0x0000002508007c11 */ /* 0x000fe4000f8e18ff */
[----:B------:R-:W-:-:S03]  /*2500*/  SHF.L.U32 R4, R9, 0x1f, RZ ;  /* 0x0000001f09047819 */ /* 0x000fc600000006ff */
[----:B------:R-:W-:Y:S01]  /*2510*/  VIADD R5, R0, 0xf0 ;  /* 0x000000f000057836 */ /* 0x000fe20000000000 */
[----:B------:R-:W1:Y:S02]  /*2520*/  SYNCS.PHASECHK.TRANS64.TRYWAIT P0, [R0+URZ+0xe0], R4 ;  /* 0x0000e004000075a7 */ /* 0x000e6400080011ff */
[----:B-1----:R-:W-:Y:S05]  /*2530*/  @!P0 BRA `(.L_x_40) ;  /* 0x00000078003c8947 */ /* 0x002fea0003800000 */
.L_x_174:
[----:B------:R-:W-:Y:S01]  /*2540*/  ULEA UR5, UR6, UR37, 0x3 ;  /* 0x0000002506057291 */ /* 0x000fe2000f8e18ff */
[----:B-1----:R-:W-:Y:S01]  /*2550*/  PRMT R0, RZ, 0x654, R5 ;  /* 0x00000654ff007816 */ /* 0x002fe20000000005 */
[----:B------:R-:W-:Y:S01]  /*2560*/  @!P2 IMAD.MOV.U32 R4, RZ, RZ, 0x10 ;  /* 0x00000010ff04a424 */ /* 0x000fe200078e00ff */
[----:B------:R-:W-:Y:S01]  /*2570*/  SHF.L.U32 R5, R12, 0x1f, RZ ;  /* 0x0000001f0c057819 */ /* 0x000fe200000006ff */
[----:B------:R-:W-:Y:S01]  /*2580*/  UIADD3 UR4, UPT, UPT, UR5, 0x80, URZ ;  /* 0x0000008005047890 */ /* 0x000fe2000fffe0ff */
[----:B------:R1:W-:Y:S05]  /*2590*/  SYNCS.ARRIVE.TRANS64.RED.A1T0 RZ, [R0+URZ], RZ ;  /* 0x000000ff00ff79a7 */ /* 0x0003ea00081004ff */
[----:B------:R-:W-:Y:S01]  /*25a0*/  IMAD.U32 R6, RZ, RZ, UR4 ;  /* 0x00000004ff067e24 */ /* 0x000fe2000f8e00ff */
[----:B------:R-:W2:Y:S04]  /*25b0*/  SYNCS.PHASECHK.TRANS64.TRYWAIT P0, [UR5+0x90], R5 ;  /* 0x00009005ff0075a7 */ /* 0x000ea80008001105 */
[----:B------:R-:W-:Y:S01]  /*25c0*/  PRMT R6, R2, 0x654, R6 ;  /* 0x0000065402067816 */ /* 0x000fe20000000006 */
[----:B-12---:R-:W-:Y:S06]  /*25d0*/  @!P0 BRA `(.L_x_41) ;  /* 0x0000007800288947 */ /* 0x006fec0003800000 */
.L_x_176:
[----:B------:R-:W-:Y:S01]  /*25e0*/  ULEA UR4, UR6, UR37, 0x4 ;  /* 0x0000002506047291 */ /* 0x000fe2000f8e20ff */
[----:B------:R-:W-:Y:S01]  /*25f0*/  SEL R3, R6, R3, !P2 ;  /* 0x0000000306037207 */ /* 0x000fe20005000000 */
[----:B------:R-:W-:Y:S01]  /*2600*/  UIADD3 UR5, UPT, UPT, UR5, 0x80, URZ ;  /* 0x0000008005057890 */ /* 0x000fe2000fffe0ff */
[----:B-1----:R-:W-:Y:S01]  /*2610*/  LEA R0, R11, UR37, 0x3 ;  /* 0x000000250b007c11 */ /* 0x002fe2000f8e18ff */
[----:B------:R-:W-:Y:S01]  /*2620*/  UIADD3 UR4, UPT, UPT, UR4, 0x110, URZ ;  /* 0x0000011004047890 */ /* 0x000fe2000fffe0ff */
[----:B------:R1:W-:Y:S01]  /*2630*/  @!P2 SYNCS.ARRIVE.TRANS64.RED RZ, [R3+URZ], R4 ;  /* 0x0000000403ffa9a7 */ /* 0x0003e200080004ff */
[----:B------:R-:W-:Y:S01]  /*2640*/  UIADD3 UR6, UPT, UPT, UR6, 0x1, URZ ;  /* 0x0000000106067890 */ /* 0x000fe2000fffe0ff */
[----:B------:R-:W-:-:S03]  /*2650*/  VIADD R8, R8, 0x1 ;  /* 0x0000000108087836 */ /* 0x000fc60000000000 */
[----:B------:R-:W-:Y:S02]  /*2660*/  UISETP.NE.AND UP0, UPT, UR6, 0x2, UPT ;  /* 0x000000020600788c */ /* 0x000fe4000bf05270 */
[----:B------:R-:W-:Y:S01]  /*2670*/  ISETP.NE.AND P0, PT, R8, 0x2, PT ;  /* 0x000000020800780c */ /* 0x000fe20003f05270 */
[----:B------:R-:W-:Y:S06]  /*2680*/  UGETNEXTWORKID.BROADCAST [UR4], [UR5] ;  /* 0x00000000040073ca */ /* 0x000fec0008000100 */
[----:B------:R-:W-:Y:S02]  /*2690*/  USEL UR4, URZ, 0x1, UP0 ;  /* 0x00000001ff047887 */ /* 0x000fe40008000000 */
[----:B------:R-:W-:-:S04]  /*26a0*/  USEL UR6, UR6, URZ, UP0 ;  /* 0x000000ff06067287 */ /* 0x000fc80008000000 */
[----:B------:R-:W-:Y:S02]  /*26b0*/  LOP3.LUT R12, R12, UR4, RZ, 0x3c, !PT ;  /* 0x000000040c0c7c12 */ /* 0x000fe4000f8e3cff */
[----:B-1----:R-:W-:-:S04]  /*26c0*/  SHF.L.U32 R4, R10, 0x1f, RZ ;  /* 0x0000001f0a047819 */ /* 0x002fc800000006ff */
[----:B------:R-:W1:Y:S02]  /*26d0*/  SYNCS.PHASECHK.TRANS64.TRYWAIT P1, [R0+URZ+0x80], R4 ;  /* 0x00008004000075a7 */ /* 0x000e6400080211ff */
[----:B-1----:R-:W-:Y:S05]  /*26e0*/  @!P1 BRA `(.L_x_42) ;  /* 0x0000007400fc9947 */ /* 0x002fea0003800000 */
.L_x_177:
[C---:B-1----:R-:W-:Y:S01]  /*26f0*/  LEA R4, R11.reuse, UR37, 0x4 ;  /* 0x000000250b047c11 */ /* 0x042fe2000f8e20ff */
[----:B------:R-:W-:Y:S01]  /*2700*/  VIADD R0, R0, 0x90 ;  /* 0x0000009000007836 */ /* 0x000fe20000000000 */
[----:B------:R-:W-:Y:S01]  /*2710*/  SEL R8, R8, RZ, P0 ;  /* 0x000000ff08087207 */ /* 0x000fe20000000000 */
[----:B------:R-:W-:-:S03]  /*2720*/  VIADD R11, R11, 0x1 ;  /* 0x000000010b0b7836 */ /* 0x000fc60000000000 */
[----:B------:R-:W1:Y:S01]  /*2730*/  LDS.128 R4, [R4+0x110] ;  /* 0x0001100004047984 */ /* 0x000e620000000c00 */
[----:B------:R-:W-:Y:S02]  /*2740*/  PRMT R0, RZ, 0x654, R0 ;  /* 0x00000654ff007816 */ /* 0x000fe40000000000 */
[C---:B------:R-:W-:Y:S01]  /*2750*/  ISETP.NE.AND P1, PT, R11.reuse, 0x2, PT ;  /* 0x000000020b00780c */ /* 0x040fe20003f25270 */
[----:B------:R-:W-:Y:S01]  /*2760*/  @!PT LDS RZ, [RZ] ;  /* 0x00000000fffff984 */ /* 0x000fe20000000800 */
[----:B------:R-:W-:Y:S01]  /*2770*/  @!PT LDS RZ, [RZ] ;  /* 0x00000000fffff984 */ /* 0x000fe20000000800 */
[----:B------:R-:W-:Y:S01]  /*2780*/  @!PT LDS RZ, [RZ] ;  /* 0x00000000fffff984 */ /* 0x000fe20000000800 */
[----:B------:R-:W-:Y:S01]  /*2790*/  @!PT LDS RZ, [RZ] ;  /* 0x00000000fffff984 */ /* 0x000fe20000000800 */
[----:B------:R2:W-:Y:S06]  /*27a0*/  MEMBAR.ALL.CTA ;  /* 0x0000000000007992 */ /* 0x0005ec0000008000 */
[----:B--2---:R-:W2:Y:S01]  /*27b0*/  FENCE.VIEW.ASYNC.S ;  /* 0x00000000000073c6 */ /* 0x004ea20000000000 */
[----:B------:R-:W-:Y:S01]  /*27c0*/  SEL R11, R11, RZ, P1 ;  /* 0x000000ff0b0b7207 */ /* 0x000fe20000800000 */
[----:B--2---:R2:W-:Y:S01]  /*27d0*/  SYNCS.ARRIVE.TRANS64.RED.A1T0 RZ, [R0+URZ], RZ ;  /* 0x000000ff00ff79a7 */ /* 0x0045e200081004ff */
[----:B-1----:R-:W-:-:S02]  /*27e0*/  LOP3.LUT P3, RZ, R6, 0x1, RZ, 0xc0, !PT ;  /* 0x0000000106ff7812 */ /* 0x002fc4000786c0ff */
[----:B------:R-:W-:-:S04]  /*27f0*/  SEL R4, RZ, 0x1, P1 ;  /* 0x00000001ff047807 */ /* 0x000fc80000800000 */
[----:B------:R-:W-:Y:S02]  /*2800*/  LOP3.LUT R10, R10, R4, RZ, 0x3c, !PT ;  /* 0x000000040a0a7212 */ /* 0x000fe400078e3cff */
[----:B--2---:R-:W-:-:S04]  /*2810*/  SEL R0, RZ, 0x1, P0 ;  /* 0x00000001ff007807 */ /* 0x004fc80000000000 */
[----:B------:R-:W-:Y:S01]  /*2820*/  LOP3.LUT R9, R9, R0, RZ, 0x3c, !PT ;  /* 0x0000000009097212 */ /* 0x000fe200078e3cff */
[----:B------:R-:W-:Y:S06]  /*2830*/  @P3 BRA `(.L_x_43) ;  /* 0xfffffffc002c3947 */ /* 0x000fec000383ffff */
[----:B------:R-:W-:Y:S01]  /*2840*/  ULEA UR5, UR6, UR37, 0x3 ;  /* 0x0000002506057291 */ /* 0x000fe2000f8e18ff */
[----:B------:R-:W-:-:S08]  /*2850*/  SHF.L.U32 R2, R12, 0x1f, RZ ;  /* 0x0000001f0c027819 */ /* 0x000fd000000006ff */
[----:B------:R-:W1:Y:S02]  /*2860*/  SYNCS.PHASECHK.TRANS64 P0, [UR5+0x90], R2 ;  /* 0x00009002ff0075a7 */ /* 0x000e640008001005 */
[----:B-1----:R-:W-:Y:S05]  /*2870*/  @P0 BRA `(.L_x_44) ;  /* 0x0000000000080947 */ /* 0x002fea0003800000 */
[----:B------:R-:W1:Y:S02]  /*2880*/  SYNCS.PHASECHK.TRANS64.TRYWAIT P0, [UR5+0x90], R2 ;  /* 0x00009002ff0075a7 */ /* 0x000e640008001105 */
[----:B-1----:R-:W-:Y:S05]  /*2890*/  @!P0 BRA `(.L_x_45) ;  /* 0x0000007400a48947 */ /* 0x002fea0003800000 */
.L_x_44:
[----:B------:R-:W-:-:S04]  /*28a0*/  UIADD3 UR4, UPT, UPT, UR6, 0x1, URZ ;  /* 0x0000000106047890 */ /* 0x000fc8000fffe0ff */
[----:B------:R-:W-:-:S04]  /*28b0*/  UISETP.NE.AND UP0, UPT, UR4, 0x2, UPT ;  /* 0x000000020400788c */ /* 0x000fc8000bf05270 */
[----:B------:R-:W-:Y:S02]  /*28c0*/  USEL UR7, URZ, 0x1, UP0 ;  /* 0x00000001ff077887 */ /* 0x000fe40008000000 */
[----:B------:R-:W-:-:S04]  /*28d0*/  USEL UR4, UR4, URZ, UP0 ;  /* 0x000000ff04047287 */ /* 0x000fc80008000000 */
[----:B------:R-:W-:Y:S01]  /*28e0*/  ULEA UR4, UR4, UR37, 0x3 ;  /* 0x0000002504047291 */ /* 0x000fe2000f8e18ff */
[----:B-1----:R-:W-:-:S04]  /*28f0*/  LOP3.LUT R2, R12, UR7, RZ, 0x3c, !PT ;  /* 0x000000070c027c12 */ /* 0x002fc8000f8e3cff */
[----:B------:R-:W-:-:S04]  /*2900*/  SHF.L.U32 R0, R2, 0x1f, RZ ;  /* 0x0000001f02007819 */ /* 0x000fc800000006ff */
[----:B------:R-:W1:Y:S02]  /*2910*/  SYNCS.PHASECHK.TRANS64 P0, [UR4+0x90], R0 ;  /* 0x00009000ff0075a7 */ /* 0x000e640008001004 */
[----:B-1----:R-:W-:Y:S05]  /*2920*/  @P0 EXIT ;  /* 0x000000000000094d */ /* 0x002fea0003800000 */
[----:B------:R-:W-:Y:S02]  /*2930*/  SHF.L.U32 R2, R2, 0x1f, RZ ;  /* 0x0000001f02027819 */ /* 0x000fe400000006ff */
[----:B------:R-:W-:-:S07]  /*2940*/  MOV R0, UR4 ;  /* 0x0000000400007c02 */ /* 0x000fce0008000f00 */
.L_x_46:
[----:B-1----:R1:W2:Y:S02]  /*2950*/  SYNCS.PHASECHK.TRANS64.TRYWAIT P0, [R0+URZ+0x90], R2 ;  /* 0x00009002000075a7 */ /* 0x0022a400080011ff */
[----:B--2---:R-:W-:Y:S05]  /*2960*/  @!P0 NANOSLEEP.SYNCS 0x989680 ;  /* 0x009896800000895d */ /* 0x004fea0003900000 */
[----:B------:R-:W2:Y:S02]  /*2970*/  @!P0 SYNCS.PHASECHK.TRANS64 P0, [R0+URZ+0x90], R2 ;  /* 0x00009002000085a7 */ /* 0x000ea400080010ff */
[----:B--2---:R-:W-:Y:S05]  /*2980*/  @P0 EXIT ;  /* 0x000000000000094d */ /* 0x004fea0003800000 */
[----:B------:R-:W-:Y:S05]  /*2990*/  BRA `(.L_x_46) ;  /* 0xfffffffc00ec7947 */ /* 0x000fea000383ffff */
.L_x_39:
[----:B------:R-:W-:-:S09]  /*29a0*/  UISETP.NE.AND UP1, UPT, UR8, URZ, UPT ;  /* 0x000000ff0800728c */ /* 0x000fd2000bf25270 */
[----:B------:R-:W-:Y:S05]  /*29b0*/  BRA.U UP1, `(.L_x_47) ;  /* 0x0000000d01b47547 */ /* 0x000fea000b800000 */
[----:B------:R-:W-:Y:S01]  /*29c0*/  UMOV UR4, 0x40 ;  /* 0x0000004000047882 */ /* 0x000fe20000000000 */
[----:B------:R-:W-:Y:S01]  /*29d0*/  NOP ;  /* 0x0000000000007918 */ /* 0x000fe20000000000 */
[----:B------:R-:W-:Y:S01]  /*29e0*/  ULEA UR4, UR37, UR4, 0x18 ;  /* 0x0000000425047291 */ /* 0x000fe2000f8ec0ff */
[----:B------:R-:W-:Y:S02]  /*29f0*/  UMOV UR5, 0x400 ;  /* 0x0000040000057882 */ /* 0x000fe40000000000 */
[----:B------:R-:W-:-:S06]  /*2a00*/  ULEA UR37, UR37, UR5, 0x18 ;  /* 0x0000000525257291 */ /* 0x000fcc000f8ec0ff */
[----:B------:R-:W1:Y:S02]  /*2a10*/  LDS.U8 R0, [UR4+0x1c] ;  /* 0x00001c04ff007984 */ /* 0x000e640008000000 */
[----:B-1----:R-:W-:-:S13]  /*2a20*/  ISETP.NE.AND P0, PT, R0, RZ, PT ;  /* 0x000000ff0000720c */ /* 0x002fda0003f05270 */
[----:B------:R-:W-:Y:S05]  /*2a30*/  @P0 BRA `(.L_x_48) ;  /* 0x0000000000580947 */ /* 0x000fea0003800000 */
[----:B------:R-:W-:-:S13]  /*2a40*/  ELECT P0, URZ, PT ;  /* 0x0000000000ff782f */ /* 0x000fda0003800000 */
[----:B------:R-:W-:Y:S05]  /*2a50*/  @!P0 BRA `(.L_x_49) ;  /* 0x0000000000608947 */ /* 0x000fea0003800000 */
[----:B------:R-:W-:Y:S01]  /*2a60*/  UMOV UR5, 0x10 ;  /* 0x0000001000057882 */ /* 0x000fe20000000000 */
[----:B------:R-:W-:Y:S01]  /*2a70*/  HFMA2 R0, -RZ, RZ, 0, 5.9604644775390625e-08 ;  /* 0x00000001ff007431 */ /* 0x000fe200000001ff */
[----:B------:R-:W-:-:S03]  /*2a80*/  MOV R2, 0xffff ;  /* 0x0000ffff00027802 */ /* 0x000fc60000000f00 */
[----:B------:R-:W-:Y:S04]  /*2a90*/  DEPBAR.LE SB1, 0x36 ;  /* 0x00009d800000791a */ /* 0x000fe80000000000 */
[----:B------:R-:W1:Y:S02]  /*2aa0*/  UTCATOMSWS.FIND_AND_SET.ALIGN UP0, UR5, UR5 ;  /* 0x00000005000575e3 */ /* 0x000e640008000800 */
[----:B-1----:R-:W-:Y:S01]  /*2ab0*/  MOV R3, UR5 ;  /* 0x0000000500037c02 */ /* 0x002fe20008000f00 */
[----:B------:R-:W-:Y:S06]  /*2ac0*/  BRA.U UP0, `(.L_x_50) ;  /* 0x0000000100187547 */ /* 0x000fec000b800000 */
.L_x_51:
[----:B------:R-:W-:Y:S05]  /*2ad0*/  NANOSLEEP 0x64 ;  /* 0x000000640000795d */ /* 0x000fea0003800000 */
[----:B------:R-:W-:-:S05]  /*2ae0*/  UMOV UR5, 0x10 ;  /* 0x0000001000057882 */ /* 0x000fca0000000000 */
[----:B------:R-:W-:Y:S04]  /*2af0*/  DEPBAR.LE SB1, 0x36 ;  /* 0x00009d800000791a */ /* 0x000fe80000000000 */
[----:B------:R-:W1:Y:S02]  /*2b00*/  UTCATOMSWS.FIND_AND_SET.ALIGN UP0, UR5, UR5 ;  /* 0x00000005000575e3 */ /* 0x000e640008000800 */
[----:B-1----:R-:W-:Y:S01]  /*2b10*/  MOV R3, UR5 ;  /* 0x0000000500037c02 */ /* 0x002fe20008000f00 */
[----:B------:R-:W-:Y:S05]  /*2b20*/  BRA.U !UP0, `(.L_x_51) ;  /* 0xfffffffd08e87547 */ /* 0x000fea000b83ffff */
.L_x_50:
[-C--:B------:R-:W-:Y:S02]  /*2b30*/  SHF.L.U32 R2, R2, R3.reuse, RZ ;  /* 0x0000000302027219 */ /* 0x080fe400000006ff */
[----:B------:R-:W-:Y:S01]  /*2b40*/  SHF.L.U32 R0, R0, R3, RZ ;  /* 0x0000000300007219 */ /* 0x000fe200000006ff */
[----:B------:R-:W-:Y:S02]  /*2b50*/  IMAD.SHL.U32 R3, R3, 0x20, RZ ;  /* 0x0000002003037824 */ /* 0x000fe400078e00ff */
[----:B------:R1:W-:Y:S04]  /*2b60*/  ATOMS.OR RZ, [UR4+0x14], R2 ;  /* 0x00001402ffff798c */ /* 0x0003e8000b000004 */
[----:B------:R1:W-:Y:S04]  /*2b70*/  ATOMS.OR RZ, [UR4+0x18], R0 ;  /* 0x00001800ffff798c */ /* 0x0003e8000b000004 */
[----:B------:R1:W-:Y:S01]  /*2b80*/  STS [UR37+0x130], R3 ;  /* 0x00013003ff007988 */ /* 0x0003e20008000825 */
[----:B------:R-:W-:Y:S05]  /*2b90*/  BRA `(.L_x_49) ;  /* 0x0000000000107947 */ /* 0x000fea0003800000 */
.L_x_48:
[----:B------:R-:W-:Y:S02]  /*2ba0*/  MOV R0, 0xffffffff ;  /* 0xffffffff00007802 */ /* 0x000fe40000000f00 */
[----:B------:R-:W-:-:S03]  /*2bb0*/  MOV R2, 0x2be0 ;  /* 0x00002be000027802 */ /* 0x000fc60000000f00 */
[----:B------:R1:W-:Y:S04]  /*2bc0*/  STS [UR37+0x130], R0 ;  /* 0x00013000ff007988 */ /* 0x0003e80008000825 */
[----:B-1-3-5:R-:W-:Y:S05]  /*2bd0*/  CALL.REL.NOINC `($__internal_1_$__cuda_sm10x_tcgen05_guardrail_trap_phase_invalid_during_alloc) ;  /* 0x0000007c009c7944 */ /* 0x02afea0003c00000 */
.L_x_49:
[----:B------:R-:W-:Y:S05]  /*2be0*/  WARPSYNC.ALL ;  /* 0x0000000000007948 */ /* 0x000fea0003800000 */
[----:B------:R-:W2:Y:S01]  /*2bf0*/  S2UR UR5, SR_CgaCtaId ;  /* 0x00000000000579c3 */ /* 0x000ea20000008800 */
[----:B------:R-:W-:Y:S01]  /*2c00*/  UMOV UR4, 0x400 ;  /* 0x0000040000047882 */ /* 0x000fe20000000000 */
[----:B------:R-:W-:-:S06]  /*2c10*/  NOP ;  /* 0x0000000000007918 */ /* 0x000fcc0000000000 */
[----:B------:R-:W-:Y:S06]  /*2c20*/  BAR.ARV 0x6, 0xa0 ;  /* 0x0182800000007b1d */ /* 0x000fec0000002000 */
[----:B------:R-:W4:Y:S01]  /*2c30*/  LDCU UR7, c[0x0][0x38c] ;  /* 0x00007180ff0777ac */ /* 0x000f220008000800 */
[----:B------:R-:W-:Y:S01]  /*2c40*/  IMAD.MOV.U32 R11, RZ, RZ, 0x1 ;  /* 0x00000001ff0b7424 */ /* 0x000fe200078e00ff */
[----:B------:R-:W-:Y:S01]  /*2c50*/  CS2R R8, SRZ ;  /* 0x0000000000087805 */ /* 0x000fe2000001ff00 */
[----:B------:R-:W-:Y:S01]  /*2c60*/  IMAD.MOV.U32 R10, RZ, RZ, RZ ;  /* 0x000000ffff0a7224 */ /* 0x000fe200078e00ff */
[----:B------:R-:W3:Y:S01]  /*2c70*/  LDCU UR6, c[0x0][0x38c] ;  /* 0x00007180ff0677ac */ /* 0x000ee20008000800 */
[----:B------:R-:W-:Y:S01]  /*2c80*/  UMOV UR15, URZ ;  /* 0x000000ff000f7c82 */ /* 0x000fe20008000000 */
[----:B------:R-:W-:Y:S01]  /*2c90*/  UMOV UR14, URZ ;  /* 0x000000ff000e7c82 */ /* 0x000fe20008000000 */
[----:B--2---:R-:W-:Y:S01]  /*2ca0*/  ULEA UR5, UR5, UR4, 0x18 ;  /* 0x0000000405057291 */ /* 0x004fe2000f8ec0ff */
[----:B------:R-:W-:Y:S01]  /*2cb0*/  UMOV UR24, 0x0 ;  /* 0x0000000000187882 */ /* 0x000fe20000000000 */
[----:B------:R-:W-:-:S02]  /*2cc0*/  UMOV UR25, 0x8200910 ;  /* 0x0820091000197882 */ /* 0x000fc40000000000 */
[----:B------:R-:W-:Y:S02]  /*2cd0*/  UIADD3 UR10, UPT, UPT, UR5, 0x8400, URZ ;  /* 0x00008400050a7890 */ /* 0x000fe4000fffe0ff */
[----:B------:R-:W-:Y:S02]  /*2ce0*/  UIADD3 UR11, UPT, UPT, UR5, 0x14400, URZ ;  /* 0x00014400050b7890 */ /* 0x000fe4000fffe0ff */
[----:B----4-:R-:W-:Y:S01]  /*2cf0*/  UIADD3 UR7, UPT, UPT, UR7, 0x1f, URZ ;  /* 0x0000001f07077890 */ /* 0x010fe2000fffe0ff */
[----:B-1----:R-:W1:Y:S01]  /*2d00*/  LDS R0, [UR5+0x130] ;  /* 0x00013005ff007984 */ /* 0x002e620008000800 */
[----:B------:R-:W-:Y:S02]  /*2d10*/  USHF.R.U32.HI UR10, URZ, 0x4, UR10 ;  /* 0x00000004ff0a7899 */ /* 0x000fe4000801160a */
[----:B------:R-:W-:Y:S02]  /*2d20*/  USHF.R.S32.HI UR4, URZ, 0x1f, UR7 ;  /* 0x0000001fff047899 */ /* 0x000fe40008011407 */
[----:B------:R-:W-:-:S02]  /*2d30*/  USHF.R.U32.HI UR11, URZ, 0x4, UR11 ;  /* 0x00000004ff0b7899 */ /* 0x000fc4000801160b */
[----:B------:R-:W-:Y:S02]  /*2d40*/  ULEA.HI UR4, UR4, UR7, URZ, 0x5 ;  /* 0x0000000704047291 */ /* 0x000fe4000f8f28ff */
[----:B------:R-:W-:Y:S02]  /*2d50*/  ULOP3.LUT UR10, UR10, 0x3fff, URZ, 0xc0, !UPT ;  /* 0x00003fff0a0a7892 */ /* 0x000fe4000f8ec0ff */
[----:B------:R-:W-:Y:S02]  /*2d60*/  USHF.R.S32.HI UR4, URZ, 0x5, UR4 ;  /* 0x00000005ff047899 */ /* 0x000fe40008011404 */
[----:B------:R-:W-:Y:S02]  /*2d70*/  ULOP3.LUT UR11, UR11, 0x3fff, URZ, 0xc0, !UPT ;  /* 0x00003fff0b0b7892 */ /* 0x000fe4000f8ec0ff */
[----:B------:R-:W-:Y:S01]  /*2d80*/  UISETP.LT.AND UP0, UPT, UR4, 0x1, UPT ;  /* 0x000000010400788c */ /* 0x000fe2000bf01270 */
[----:B------:R-:W-:Y:S01]  /*2d90*/  UMOV UR22, 0x0 ;  /* 0x0000000000167882 */ /* 0x000fe20000000000 */
[----:B------:R-:W-:-:S02]  /*2da0*/  UMOV UR23, 0x8200910 ;  /* 0x0820091000177882 */ /* 0x000fc40000000000 */
[----:B------:R-:W-:Y:S02]  /*2db0*/  USEL UR9, UR4, 0x1, !UP0 ;  /* 0x0000000104097887 */ /* 0x000fe4000c000000 */
[----:B------:R-:W-:Y:S02]  /*2dc0*/  ULOP3.LUT UR10, UR10, 0x10000, URZ, 0xfc, !UPT ;  /* 0x000100000a0a7892 */ /* 0x000fe4000f8efcff */
[----:B------:R-:W-:Y:S02]  /*2dd0*/  ULOP3.LUT UR11, UR11, 0x10000, URZ, 0xfc, !UPT ;  /* 0x000100000b0b7892 */ /* 0x000fe4000f8efcff */
[----:B------:R-:W-:Y:S02]  /*2de0*/  UIADD3 UR9, UPT, UPT, -UR9, URZ, URZ ;  /* 0x000000ff09097290 */ /* 0x000fe4000fffe1ff */
[----:B---3--:R-:W-:Y:S01]  /*2df0*/  UISETP.GE.AND UP3, UPT, UR6, 0x1, UPT ;  /* 0x000000010600788c */ /* 0x008fe2000bf66270 */
[----:B------:R-:W-:Y:S01]  /*2e00*/  UMOV UR20, 0x0 ;  /* 0x0000000000147882 */ /* 0x000fe20000000000 */
[----:B------:R-:W-:Y:S01]  /*2e10*/  UMOV UR21, 0x8200910 ;  /* 0x0820091000157882 */ /* 0x000fe20000000000 */
[----:B------:R-:W-:Y:S01]  /*2e20*/  UMOV UR18, 0x0 ;  /* 0x0000000000127882 */ /* 0x000fe20000000000 */
[----:B------:R-:W-:Y:S01]  /*2e30*/  UMOV UR19, 0x8200910 ;  /* 0x0820091000137882 */ /* 0x000fe20000000000 */
[----:B-1----:R-:W-:-:S15]  /*2e40*/  R2UR UR16, R0 ;  /* 0x00000000001072ca */ /* 0x002fde00000e0000 */
.L_x_58:
[----:B------:R-:W-:Y:S02]  /*2e50*/  LEA R0, R10, UR5, 0x3 ;  /* 0x000000050a007c11 */ /* 0x000fe4000f8e18ff */
[----:B------:R-:W-:Y:S02]  /*2e60*/  SHF.L.U32 R2, R9, 0x1f, RZ ;  /* 0x0000001f09027819 */ /* 0x000fe400000006ff */
[----:B------:R-:W-:Y:S01]  /*2e70*/  PLOP3.LUT P0, PT, PT, PT, UP3, 0x80, 0x8 ;  /* 0x000000000008781c */ /* 0x000fe20003f0f038 */
[----:B------:R-:W-:Y:S01]  /*2e80*/  VIADD R3, R0, 0x90 ;  /* 0x0000009000037836 */ /* 0x000fe20000000000 */
[----:B-1----:R-:W1:Y:S02]  /*2e90*/  SYNCS.PHASECHK.TRANS64.TRYWAIT P1, [R0+URZ+0x80], R2 ;  /* 0x00008002000075a7 */ /* 0x002e6400080211ff */
[----:B-1-3--:R-:W-:Y:S09]  /*2ea0*/  @!P1 BRA `(.L_x_52) ;  /* 0x0000007000389947 */ /* 0x00aff20003800000 */
.L_x_179:
[----:B------:R-:W-:Y:S01]  /*2eb0*/  LEA R4, R10, UR5, 0x4 ;  /* 0x000000050a047c11 */ /* 0x000fe2000f8e20ff */
[----:B------:R-:W-:Y:S01]  /*2ec0*/  @UP3 ULEA UR6, UR14, UR5, 0x3 ;  /* 0x000000050e063291 */ /* 0x000fe2000f8e18ff */
[----:B------:R-:W-:Y:S01]  /*2ed0*/  PLOP3.LUT P2, PT, PT, PT, PT, 0x80, 0x8 ;  /* 0x000000000008781c */ /* 0x000fe20003f4f070 */
[----:B------:R-:W-:Y:S01]  /*2ee0*/  ULEA UR7, UR15, UR5, 0x3 ;  /* 0x000000050f077291 */ /* 0x000fe2000f8e18ff */
[----:B------:R-:W-:Y:S01]  /*2ef0*/  PRMT R3, RZ, 0x654, R3 ;  /* 0x00000654ff037816 */ /* 0x000fe20000000003 */
[----:B------:R-:W-:Y:S01]  /*2f00*/  ULEA UR8, UR15, UR16, 0x7 ;  /* 0x000000100f087291 */ /* 0x000fe2000f8e38ff */
[----:B------:R-:W2:Y:S01]  /*2f10*/  LDS.128 R4, [R4+0x110] ;  /* 0x0001100004047984 */ /* 0x000ea20000000c00 */
[----:B-1----:R-:W-:Y:S02]  /*2f20*/  @P0 SHF.L.U32 R2, R8, 0x1f, RZ ;  /* 0x0000001f08020819 */ /* 0x002fe400000006ff */
[----:B------:R-:W-:Y:S01]  /*2f30*/  SHF.L.U32 R0, R11, 0x1f, RZ ;  /* 0x0000001f0b007819 */ /* 0x000fe200000006ff */
[----:B------:R-:W-:Y:S01]  /*2f40*/  @!PT LDS RZ, [RZ] ;  /* 0x00000000fffff984 */ /* 0x000fe20000000800 */
[----:B------:R-:W-:Y:S01]  /*2f50*/  @!PT LDS RZ, [RZ] ;  /* 0x00000000fffff984 */ /* 0x000fe20000000800 */
[----:B------:R-:W-:Y:S01]  /*2f60*/  @!PT LDS RZ, [RZ] ;  /* 0x00000000fffff984 */ /* 0x000fe20000000800 */
[----:B------:R-:W-:Y:S01]  /*2f70*/  @!PT LDS RZ, [RZ] ;  /* 0x00000000fffff984 */ /* 0x000fe20000000800 */
[----:B------:R1:W-:Y:S06]  /*2f80*/  MEMBAR.ALL.CTA ;  /* 0x0000000000007992 */ /* 0x0003ec0000008000 */
[----:B-1----:R-:W1:Y:S02]  /*2f90*/  FENCE.VIEW.ASYNC.S ;  /* 0x00000000000073c6 */ /* 0x002e640000000000 */
[----:B-1----:R1:W-:Y:S01]  /*2fa0*/  SYNCS.ARRIVE.TRANS64.RED.A1T0 RZ, [R3+URZ], RZ ;  /* 0x000000ff03ff79a7 */ /* 0x0023e200081004ff */
[----:B------:R1:W3:Y:S01]  /*2fb0*/  @P0 SYNCS.PHASECHK.TRANS64.TRYWAIT P2, [UR6], R2 ;  /* 0x00000002ff0005a7 */ /* 0x0002e20008041106 */
[----:B--2---:R-:W-:Y:S01]  /*2fc0*/  LOP3.LUT P1, RZ, R6, 0x1, RZ, 0xc0, !PT ;  /* 0x0000000106ff7812 */ /* 0x004fe2000782c0ff */
[----:B------:R-:W2:Y:S02]  /*2fd0*/  SYNCS.PHASECHK.TRANS64.TRYWAIT P0, [UR7+0xc0], R0 ;  /* 0x0000c000ff0075a7 */ /* 0x000ea40008001107 */
[----:B-123--:R-:W-:Y:S10]  /*2fe0*/  @!P0 BRA `(.L_x_53) ;  /* 0x0000006c00fc8947 */ /* 0x00eff40003800000 */
.L_x_181:
[----:B------:R-:W-:Y:S01]  /*2ff0*/  IADD3 R10, PT, PT, R10, 0x1, RZ ;  /* 0x000000010a0a7810 */ /* 0x000fe20007ffe0ff */
[----:B------:R-:W-:Y:S06]  /*3000*/  BRA.U !UP3, `(.L_x_54) ;  /* 0x000000010bc07547 */ /* 0x000fec000b800000 */
[----:B------:R-:W-:Y:S01]  /*3010*/  UPLOP3.LUT UP4, UPT, UPT, UPT, UPT, 0x40, 0x4 ;  /* 0x000000000004789c */ /* 0x000fe20003f8e870 */
[----:B------:R-:W-:Y:S01]  /*3020*/  UMOV UR13, UR9 ;  /* 0x00000009000d7c82 */ /* 0x000fe20008000000 */
[----:B------:R-:W-:Y:S01]  /*3030*/  UMOV UR12, UR4 ;  /* 0x00000004000c7c82 */ /* 0x000fe20008000000 */
[----:B------:R-:W-:-:S08]  /*3040*/  UMOV UR17, UR14 ;  /* 0x0000000e00117c82 */ /* 0x000fd00008000000 */
.L_x_57:
[----:B------:R-:W-:Y:S02]  /*3050*/  UIADD3 UR13, UPT, UPT, UR13, 0x1, URZ ;  /* 0x000000010d0d7890 */ /* 0x000fe4000fffe0ff */
[----:B--2---:R-:W-:Y:S02]  /*3060*/  ULEA UR6, UR17, UR5, 0x3 ;  /* 0x0000000511067291 */ /* 0x004fe4000f8e18ff */
[----:B------:R-:W-:Y:S01]  /*3070*/  UISETP.NE.AND UP0, UPT, UR13, URZ, UPT ;  /* 0x000000ff0d00728c */ /* 0x000fe2000bf05270 */
[----:B---3--:R-:W-:Y:S10]  /*3080*/  @P2 BRA `(.L_x_55) ;  /* 0x00000000000c2947 */ /* 0x008ff40003800000 */
[----:B-1----:R-:W-:Y:S04]  /*3090*/  SHF.L.U32 R2, R8, 0x1f, RZ ;  /* 0x0000001f08027819 */ /* 0x002fe800000006ff */
[----:B------:R-:W1:Y:S02]  /*30a0*/  SYNCS.PHASECHK.TRANS64.TRYWAIT P0, [UR6], R2 ;  /* 0x00000002ff0075a7 */ /* 0x000e640008001106 */
[----:B-1----:R-:W-:Y:S05]  /*30b0*/  @!P0 BRA `(.L_x_56) ;  /* 0x0000006c00e08947 */ /* 0x002fea0003800000 */
.L_x_55:
[----:B------:R-:W-:Y:S01]  /*30c0*/  UISETP.NE.AND UP1, UPT, UR12, 0x1, UPT ;  /* 0x000000010c00788c */ /* 0x000fe2000bf25270 */
[----:B------:R-:W-:Y:S01]  /*30d0*/  PLOP3.LUT P2, PT, PT, PT, PT, 0x80, 0x8 ;  /* 0x000000000008781c */ /* 0x000fe20003f4f070 */
[----:B------:R-:W-:Y:S02]  /*30e0*/  UIADD3 UR14, UPT, UPT, UR17, 0x1, URZ ;  /* 0x00000001110e7890 */ /* 0x000fe4000fffe0ff */
[----:B------:R-:W-:Y:S02]  /*30f0*/  ULEA UR28, UR17, UR11, 0xa ;  /* 0x0000000b111c7291 */ /* 0x000fe4000f8e50ff */
[----:B------:R-:W-:Y:S01]  /*3100*/  UISETP.NE.AND UP2, UPT, UR14, 0x3, UPT ;  /* 0x000000030e00788c */ /* 0x000fe2000bf45270 */
[----:B------:R-:W-:Y:S01]  /*3110*/  PLOP3.LUT P0, PT, PT, PT, UP1, 0x80, 0x8 ;  /* 0x000000000008781c */ /* 0x000fe20003f0f018 */
[----:B------:R-:W-:Y:S02]  /*3120*/  UIADD3 UR40, UPT, UPT, UR28, 0x2, URZ ;  /* 0x000000021c287890 */ /* 0x000fe4000fffe0ff */
[----:B------:R-:W-:Y:S02]  /*3130*/  USEL UR27, URZ, 0x1, UP2 ;  /* 0x00000001ff1b7887 */ /* 0x000fe40009000000 */
[----:B------:R-:W-:Y:S02]  /*3140*/  USEL UR14, UR14, URZ, UP2 ;  /* 0x000000ff0e0e7287 */ /* 0x000fe40009000000 */
[----:B------:R-:W-:Y:S02]  /*3150*/  UIADD3 UR36, UPT, UPT, UR28, 0x4, URZ ;  /* 0x000000041c247890 */ /* 0x000fe4000fffe0ff */
[----:B------:R-:W-:Y:S01]  /*3160*/  @UP1 ULEA UR26, UR14, UR5, 0x3 ;  /* 0x000000050e1a1291 */ /* 0x000fe2000f8e18ff */
[----:B------:R-:W-:Y:S01]  /*3170*/  LOP3.LUT R8, R8, UR27, RZ, 0x3c, !PT ;  /* 0x0000001b08087c12 */ /* 0x000fe2000f8e3cff */
[----:B------:R-:W-:Y:S02]  /*3180*/  UIADD3 UR32, UPT, UPT, UR28, 0x6, URZ ;  /* 0x000000061c207890 */ /* 0x000fe4000fffe0ff */
[----:B------:R-:W-:Y:S01]  /*3190*/  UIADD3 UR6, UPT, UPT, UR6, 0x18, URZ ;  /* 0x0000001806067890 */ /* 0x000fe2000fffe0ff */
[----:B-1----:R-:W-:Y:S01]  /*31a0*/  @P0 SHF.L.U32 R0, R8, 0x1f, RZ ;  /* 0x0000001f08000819 */ /* 0x002fe200000006ff */
[----:B------:R-:W-:Y:S01]  /*31b0*/  UIADD3 UR12, UPT, UPT, UR12, -0x1, URZ ;  /* 0xffffffff0c0c7890 */ /* 0x000fe2000fffe0ff */
[----:B------:R-:W-:Y:S02]  /*31c0*/  UMOV UR29, 0x40004040 ;  /* 0x40004040001d7882 */ /* 0x000fe40000000000 */
[----:B------:R2:W3:Y:S01]  /*31d0*/  @P0 SYNCS.PHASECHK.TRANS64.TRYWAIT P2, [UR26], R0 ;  /* 0x00000000ff0005a7 */ /* 0x0004e2000804111a */
[----:B------:R-:W-:Y:S01]  /*31e0*/  ULEA UR26, UR17, UR10, 0xa ;  /* 0x0000000a111a7291 */ /* 0x000fe2000f8e50ff */
[----:B------:R-:W-:Y:S01]  /*31f0*/  UMOV UR27, 0x40004040 ;  /* 0x40004040001b7882 */ /* 0x000fe20000000000 */
[----:B------:R-:W-:Y:S02]  /*3200*/  UMOV UR41, 0x40004040 ;  /* 0x4000404000297882 */ /* 0x000fe40000000000 */
[----:B------:R-:W-:Y:S02]  /*3210*/  UIADD3 UR38, UPT, UPT, UR26, 0x2, URZ ;  /* 0x000000021a267890 */ /* 0x000fe4000fffe0ff */
[----:B------:R-:W-:Y:S02]  /*3220*/  UIADD3 UR34, UPT, UPT, UR26, 0x4, URZ ;  /* 0x000000041a227890 */ /* 0x000fe4000fffe0ff */
[----:B------:R-:W-:Y:S01]  /*3230*/  UIADD3 UR30, UPT, UPT, UR26, 0x6, URZ ;  /* 0x000000061a1e7890 */ /* 0x000fe2000fffe0ff */
[----:B------:R2:W-:Y:S01]  /*3240*/  UTCHMMA gdesc[UR26], gdesc[UR28], tmem[UR8], tmem[UR24], idesc[UR25], UP4 ;  /* 0x00ff181c1a0075ea */ /* 0x0005e2000a000008 */
[----:B------:R-:W-:Y:S01]  /*3250*/  UPLOP3.LUT UP4, UPT, UPT, UPT, UPT, 0x80, 0x8 ;  /* 0x000000000008789c */ /* 0x000fe20003f8f070 */
[----:B------:R-:W-:Y:S01]  /*3260*/  UMOV UR39, 0x40004040 ;  /* 0x4000404000277882 */ /* 0x000fe20000000000 */
[----:B------:R-:W-:Y:S01]  /*3270*/  UMOV UR37, 0x40004040 ;  /* 0x4000404000257882 */ /* 0x000fe20000000000 */
[----:B------:R2:W-:Y:S01]  /*3280*/  UTCHMMA gdesc[UR38], gdesc[UR40], tmem[UR8], tmem[UR22], idesc[UR23], UPT ;  /* 0x00ff1628260075ea */ /* 0x0005e2000b800008 */
[----:B------:R-:W-:Y:S01]  /*3290*/  UMOV UR35, 0x40004040 ;  /* 0x4000404000237882 */ /* 0x000fe20000000000 */
[----:B------:R-:W-:Y:S01]  /*32a0*/  UMOV UR33, 0x40004040 ;  /* 0x4000404000217882 */ /* 0x000fe20000000000 */
[----:B------:R-:W-:Y:S01]  /*32b0*/  UMOV UR31, 0x40004040 ;  /* 0x40004040001f7882 */ /* 0x000fe20000000000 */
[----:B------:R2:W-:Y:S01]  /*32c0*/  UTCHMMA gdesc[UR34], gdesc[UR36], tmem[UR8], tmem[UR20], idesc[UR21], UPT ;  /* 0x00ff1424220075ea */ /* 0x0005e2000b800008 */
[----:B------:R2:W-:Y:S01]  /*32d0*/  UTCHMMA gdesc[UR30], gdesc[UR32], tmem[UR8], tmem[UR18], idesc[UR19], UPT ;  /* 0x00ff12201e0075ea */ /* 0x0005e2000b800008 */
[----:B------:R2:W-:Y:S01]  /*32e0*/  UTCBAR [UR6], URZ ;  /* 0x000000ff060073e9 */ /* 0x0005e200080000ff */
[----:B------:R-:W-:Y:S01]  /*32f0*/  UMOV UR17, UR14 ;  /* 0x0000000e00117c82 */ /* 0x000fe20008000000 */
[----:B------:R-:W-:Y:S05]  /*3300*/  BRA.U UP0, `(.L_x_57) ;  /* 0xfffffffd00507547 */ /* 0x000fea000b83ffff */
.L_x_54:
[----:B------:R-:W-:Y:S01]  /*3310*/  UIADD3 UR15, UPT, UPT, UR15, 0x1, URZ ;  /* 0x000000010f0f7890 */ /* 0x000fe2000fffe0ff */
[C---:B------:R-:W-:Y:S01]  /*3320*/  ISETP.NE.AND P0, PT, R10.reuse, 0x2, PT ;  /* 0x000000020a00780c */ /* 0x040fe20003f05270 */
[----:B------:R-:W-:Y:S02]  /*3330*/  UIADD3 UR7, UPT, UPT, UR7, 0xa0, URZ ;  /* 0x000000a007077890 */ /* 0x000fe4000fffe0ff */
[----:B------:R-:W-:Y:S01]  /*3340*/  UISETP.NE.AND UP0, UPT, UR15, 0x4, UPT ;  /* 0x000000040f00788c */ /* 0x000fe2000bf05270 */
[----:B-12---:R-:W-:Y:S02]  /*3350*/  SEL R0, RZ, 0x1, P0 ;  /* 0x00000001ff007807 */ /* 0x006fe40000000000 */
[----:B------:R-:W-:Y:S01]  /*3360*/  SEL R10, R10, RZ, P0 ;  /* 0x000000ff0a0a7207 */ /* 0x000fe20000000000 */
[----:B------:R-:W-:Y:S01]  /*3370*/  USEL UR6, URZ, 0x1, UP0 ;  /* 0x00000001ff067887 */ /* 0x000fe20008000000 */
[----:B------:R-:W-:Y:S01]  /*3380*/  LOP3.LUT R9, R9, R0, RZ, 0x3c, !PT ;  /* 0x0000000009097212 */ /* 0x000fe200078e3cff */
[----:B------:R-:W-:Y:S01]  /*3390*/  USEL UR15, UR15, URZ, UP0 ;  /* 0x000000ff0f0f7287 */ /* 0x000fe20008000000 */
[----:B------:R1:W-:Y:S03]  /*33a0*/  UTCBAR [UR7], URZ ;  /* 0x000000ff070073e9 */ /* 0x0003e600080000ff */
[----:B------:R-:W-:Y:S01]  /*33b0*/  LOP3.LUT R11, R11, UR6, RZ, 0x3c, !PT ;  /* 0x000000060b0b7c12 */ /* 0x000fe2000f8e3cff */
[----:B------:R-:W-:Y:S07]  /*33c0*/  @P1 BRA `(.L_x_58) ;  /* 0xfffffff800a01947 */ /* 0x000fee000383ffff */
[----:B------:R-:W2:Y:S01]  /*33d0*/  S2UR UR4, SR_CgaCtaId ;  /* 0x00000000000479c3 */ /* 0x000ea20000008800 */
[----:B------:R-:W-:Y:S01]  /*33e0*/  ELECT P0, URZ, PT ;  /* 0x0000000000ff782f */ /* 0x000fe20003800000 */
[----:B------:R-:W-:Y:S01]  /*33f0*/  IMAD.MOV.U32 R0, RZ, RZ, 0x1 ;  /* 0x00000001ff007424 */ /* 0x000fe200078e00ff */
[----:B------:R-:W-:Y:S01]  /*3400*/  UIADD3 UR5, UPT, UPT, UR5, 0xc0, URZ ;  /* 0x000000c005057890 */ /* 0x000fe2000fffe0ff */
[----:B------:R-:W-:Y:S01]  /*3410*/  SHF.L.U32 R2, R11, 0x1f, RZ ;  /* 0x0000001f0b027819 */ /* 0x000fe200000006ff */
[----:B------:R-:W-:-:S03]  /*3420*/  UMOV UR6, 0x40 ;  /* 0x0000004000067882 */ /* 0x000fc60000000000 */
[----:B------:R-:W-:Y:S01]  /*3430*/  UVIRTCOUNT.DEALLOC.SMPOOL 0x80 ;  /* 0x000000800000784c */ /* 0x000fe20000000000 */
[----:B--2---:R-:W-:Y:S02]  /*3440*/  ULEA UR4, UR4, UR6, 0x18 ;  /* 0x0000000604047291 */ /* 0x004fe4000f8ec0ff */
[----:B------:R-:W-:-:S07]  /*3450*/  ULEA UR6, UR15, UR5, 0x3 ;  /* 0x000000050f067291 */ /* 0x000fce000f8e18ff */
[----:B------:R2:W-:Y:S02]  /*3460*/  @P0 STS.U8 [UR4+0x1c], R0 ;  /* 0x00001c00ff000988 */ /* 0x0005e40008000004 */
[----:B------:R-:W4:Y:S02]  /*3470*/  SYNCS.PHASECHK.TRANS64.TRYWAIT P0, [UR6], R2 ;  /* 0x00000002ff0075a7 */ /* 0x000f240008001106 */
[----:B--2-4-:R-:W-:Y:S05]  /*3480*/  @!P0 BRA `(.L_x_59) ;  /* 0x0000006c00048947 */ /* 0x014fea0003800000 */
.L_x_184:
[----:B-1----:R-:W-:-:S04]  /*3490*/  UIADD3 UR7, UPT, UPT, UR15, 0x1, URZ ;  /* 0x000000010f077890 */ /* 0x002fc8000fffe0ff */
[----:B------:R-:W-:-:S04]  /*34a0*/  UISETP.NE.AND UP0, UPT, UR7, 0x4, UPT ;  /* 0x000000040700788c */ /* 0x000fc8000bf05270 */
[----:B------:R-:W-:Y:S02]  /*34b0*/  USEL UR8, URZ, 0x1, UP0 ;  /* 0x00000001ff087887 */ /* 0x000fe40008000000 */
[----:B------:R-:W-:-:S04]  /*34c0*/  USEL UR7, UR7, URZ, UP0 ;  /* 0x000000ff07077287 */ /* 0x000fc80008000000 */
[----:B------:R-:W-:Y:S01]  /*34d0*/  ULEA UR6, UR7, UR5, 0x3 ;  /* 0x0000000507067291 */ /* 0x000fe2000f8e18ff */
[----:B--2---:R-:W-:-:S04]  /*34e0*/  LOP3.LUT R2, R11, UR8, RZ, 0x3c, !PT ;  /* 0x000000080b027c12 */ /* 0x004fc8000f8e3cff */
[----:B------:R-:W-:-:S04]  /*34f0*/  SHF.L.U32 R3, R2, 0x1f, RZ ;  /* 0x0000001f02037819 */ /* 0x000fc800000006ff */
[----:B------:R-:W1:Y:S02]  /*3500*/  SYNCS.PHASECHK.TRANS64.TRYWAIT P0, [UR6], R3 ;  /* 0x00000003ff0075a7 */ /* 0x000e640008001106 */
[----:B-1----:R-:W-:Y:S05]  /*3510*/  @!P0 BRA `(.L_x_60) ;  /* 0x0000006800f88947 */ /* 0x002fea0003800000 */
.L_x_186:
        /* <DEDUP_REMOVED lines=9> */
.L_x_188:
[----:B------:R-:W-:-:S04]  /*35b0*/  UIADD3 UR7, UPT, UPT, UR7, 0x1, URZ ;  /* 0x0000000107077890 */ /* 0x000fc8000fffe0ff */
[----:B------:R-:W-:-:S04]  /*35c0*/  UISETP.NE.AND UP0, UPT, UR7, 0x4, UPT ;  /* 0x000000040700788c */ /* 0x000fc8000bf05270 */
[----:B------:R-:W-:Y:S02]  /*35d0*/  USEL UR6, URZ, 0x1, UP0 ;  /* 0x00000001ff067887 */ /* 0x000fe40008000000 */
[----:B------:R-:W-:-:S04]  /*35e0*/  USEL UR7, UR7, URZ, UP0 ;  /* 0x000000ff07077287 */ /* 0x000fc80008000000 */
[----:B------:R-:W-:Y:S01]  /*35f0*/  ULEA UR7, UR7, UR5, 0x3 ;  /* 0x0000000507077291 */ /* 0x000fe2000f8e18ff */
[----:B------:R-:W-:-:S04]  /*3600*/  LOP3.LUT R2, R2, UR6, RZ, 0x3c, !PT ;  /* 0x0000000602027c12 */ /* 0x000fc8000f8e3cff */
[----:B------:R-:W-:-:S04]  /*3610*/  SHF.L.U32 R2, R2, 0x1f, RZ ;  /* 0x0000001f02027819 */ /* 0x000fc800000006ff */
[----:B------:R-:W2:Y:S02]  /*3620*/  SYNCS.PHASECHK.TRANS64.TRYWAIT P0, [UR7], R2 ;  /* 0x00000002ff0075a7 */ /* 0x000ea40008001107 */
[----:B--2---:R-:W-:Y:S05]  /*3630*/  @!P0 BRA `(.L_x_62) ;  /* 0x0000006800e08947 */ /* 0x004fea0003800000 */
.L_x_190:
[----:B------:R-:W-:Y:S01]  /*3640*/  NOP ;  /* 0x0000000000007918 */ /* 0x000fe20000000000 */
[----:B-1----:R-:W1:Y:S01]  /*3650*/  LDS R0, [UR4+0x14] ;  /* 0x00001404ff007984 */ /* 0x002e620008000800 */
[----:B------:R-:W-:Y:S01]  /*3660*/  ULOP3.LUT UR6, UR16, 0xffff, URZ, 0xc0, !UPT ;  /* 0x0000ffff10067892 */ /* 0x000fe2000f8ec0ff */
[----:B------:R-:W-:Y:S01]  /*3670*/  UMOV UR8, 0xffff ;  /* 0x0000ffff00087882 */ /* 0x000fe20000000000 */
[----:B------:R-:W-:Y:S02]  /*3680*/  UMOV UR5, 0x1 ;  /* 0x0000000100057882 */ /* 0x000fe40000000000 */
[----:B------:R-:W-:-:S04]  /*3690*/  USHF.R.U32.HI UR6, URZ, 0x5, UR6 ;  /* 0x00000005ff067899 */ /* 0x000fc80008011606 */
[----:B------:R-:W-:Y:S02]  /*36a0*/  USHF.L.U32 UR8, UR8, UR6, URZ ;  /* 0x0000000608087299 */ /* 0x000fe400080006ff */
[----:B------:R-:W-:-:S04]  /*36b0*/  USHF.L.U32 UR5, UR5, UR6, URZ ;  /* 0x0000000605057299 */ /* 0x000fc800080006ff */
[----:B-1----:R-:W-:-:S04]  /*36c0*/  LOP3.LUT R0, R0, UR8, RZ, 0xc0, !PT ;  /* 0x0000000800007c12 */ /* 0x002fc8000f8ec0ff */
[----:B------:R-:W-:-:S13]  /*36d0*/  ISETP.NE.AND P0, PT, R0, UR8, PT ;  /* 0x0000000800007c0c */ /* 0x000fda000bf05270 */
[----:B------:R-:W-:Y:S05]  /*36e0*/  @P0 BRA `(.L_x_63) ;  /* 0x0000000000580947 */ /* 0x000fea0003800000 */
[----:B------:R-:W1:Y:S02]  /*36f0*/  LDS R0, [UR4+0x18] ;  /* 0x00001804ff007984 */ /* 0x000e640008000800 */
[----:B-1----:R-:W-:-:S04]  /*3700*/  LOP3.LUT R0, R0, UR5, RZ, 0xc0, !PT ;  /* 0x0000000500007c12 */ /* 0x002fc8000f8ec0ff */
[----:B------:R-:W-:-:S13]  /*3710*/  ISETP.NE.AND P0, PT, R0, UR5, PT ;  /* 0x0000000500007c0c */ /* 0x000fda000bf05270 */
[----:B------:R-:W-:Y:S05]  /*3720*/  @P0 BRA `(.L_x_64) ;  /* 0x00000000003c0947 */ /* 0x000fea0003800000 */
[----:B------:R-:W1:Y:S01]  /*3730*/  S2R R2, SR_LANEID ;  /* 0x0000000000027919 */ /* 0x000e620000000000 */
[----:B------:R-:W-:Y:S01]  /*3740*/  ULOP3.LUT UR8, URZ, UR8, URZ, 0x33, !UPT ;  /* 0x00000008ff087292 */ /* 0x000fe2000f8e33ff */
[----:B------:R-:W-:Y:S02]  /*3750*/  VOTEU.ANY UR7, UPT, PT ;  /* 0x0000000000077886 */ /* 0x000fe400038e0100 */
[----:B------:R-:W-:-:S03]  /*3760*/  UFLO.U32 UR7, UR7 ;  /* 0x00000007000772bd */ /* 0x000fc600080e0000 */
[----:B------:R-:W-:-:S04]  /*3770*/  IMAD.U32 R0, RZ, RZ, UR8 ;  /* 0x00000008ff007e24 */ /* 0x000fc8000f8e00ff */
[----:B------:R2:W4:Y:S02]  /*3780*/  REDUX UR6, R0 ;  /* 0x00000000000673c4 */ /* 0x0005240000000000 */
[----:B------:R1:W-:Y:S02]  /*3790*/  UTCATOMSWS.AND URZ, UR8 ;  /* 0x0000000800ff79e3 */ /* 0x0003e40008000000 */
[----:B-1----:R-:W-:Y:S02]  /*37a0*/  ISETP.EQ.U32.AND P0, PT, R2, UR7, PT ;  /* 0x0000000702007c0c */ /* 0x002fe4000bf02070 */
[----:B--2---:R-:W-:Y:S02]  /*37b0*/  LOP3.LUT R0, RZ, UR5, RZ, 0x33, !PT ;  /* 0x00000005ff007c12 */ /* 0x004fe4000f8e33ff */
[----:B----4-:R-:W-:Y:S02]  /*37c0*/  MOV R2, UR6 ;  /* 0x0000000600027c02 */ /* 0x010fe40008000f00 */
[----:B------:R-:W1:Y:S07]  /*37d0*/  REDUX UR5, R0 ;  /* 0x00000000000573c4 */ /* 0x000e6e0000000000 */
[----:B------:R2:W-:Y:S01]  /*37e0*/  @P0 ATOMS.AND RZ, [UR4+0x14], R2 ;  /* 0x00001402ffff098c */ /* 0x0005e2000a800004 */
[----:B-1----:R-:W-:-:S05]  /*37f0*/  IMAD.U32 R0, RZ, RZ, UR5 ;  /* 0x00000005ff007e24 */ /* 0x002fca000f8e00ff */
[----:B------:R2:W-:Y:S01]  /*3800*/  @P0 ATOMS.AND RZ, [UR4+0x18], R0 ;  /* 0x00001800ffff098c */ /* 0x0005e2000a800004 */
[----:B------:R-:W-:Y:S05]  /*3810*/  BRA `(.L_x_65) ;  /* 0x0000000000147947 */ /* 0x000fea0003800000 */
.L_x_64:
[----:B------:R-:W-:Y:S02]  /*3820*/  MOV R2, 0x3840 ;  /* 0x0000384000027802 */ /* 0x000fe40000000f00 */
[----:B---3-5:R-:W-:Y:S05]  /*3830*/  CALL.REL.NOINC `($__internal_0_$__cuda_sm10x_tcgen05_guardrail_trap_col_being_dealloced_not_returned_by_alloc) ;  /* 0x0000007000787944 */ /* 0x028fea0003c00000 */
[----:B------:R-:W-:Y:S05]  /*3840*/  BRA `(.L_x_65) ;  /* 0x0000000000087947 */ /* 0x000fea0003800000 */
.L_x_63:
[----:B------:R-:W-:Y:S02]  /*3850*/  MOV R2, 0x3870 ;  /* 0x0000387000027802 */ /* 0x000fe40000000f00 */
[----:B---3-5:R-:W-:Y:S05]  /*3860*/  CALL.REL.NOINC `($__internal_2_$__cuda_sm10x_tcgen05_guardrail_trap_unallocated_columns_being_dealloced) ;  /* 0x0000007000847944 */ /* 0x028fea0003c00000 */
.L_x_65:
[----:B------:R-:W-:Y:S01]  /*3870*/  NOP ;  /* 0x0000000000007918 */ /* 0x000fe20000000000 */
[----:B------:R-:W-:Y:S05]  /*3880*/  EXIT ;  /* 0x000000000000794d */ /* 0x000fea0003800000 */
.L_x_47:
[----:B------:R-:W-:-:S09]  /*3890*/  UISETP.NE.OR UP2, UPT, UR8, 0x3, !UP2 ;  /* 0x000000030800788c */ /* 0x000fd2000d745670 */
[----:B------:R-:W-:Y:S05]  /*38a0*/  BRA.U UP2, `(.L_x_66) ;  /* 0x0000001502707547 */ /* 0x000fea000b800000 */
[----:B------:R-:W1:Y:S01]  /*38b0*/  LDC R0, c[0x0][0xb30] ;  /* 0x0002cc00ff007b82 */ /* 0x000e620000000800 */
[----:B------:R-:W2:Y:S01]  /*38c0*/  LDCU.64 UR8, c[0x0][0x888] ;  /* 0x00011100ff0877ac */ /* 0x000ea20008000a00 */
[----:B------:R-:W-:Y:S01]  /*38d0*/  CS2R R28, SRZ ;  /* 0x00000000001c7805 */ /* 0x000fe2000001ff00 */
[----:B------:R-:W-:Y:S01]  /*38e0*/  IMAD.MOV.U32 R25, RZ, RZ, 0x2000 ;  /* 0x00002000ff197424 */ /* 0x000fe200078e00ff */
[----:B------:R-:W4:Y:S04]  /*38f0*/  LDCU.64 UR4, c[0x0][0x890] ;  /* 0x00011200ff0477ac */ /* 0x000f280008000a00 */
[----:B------:R-:W3:Y:S01]  /*3900*/  LDC R24, c[0x0][0x370] ;  /* 0x0000dc00ff187b82 */ /* 0x000ee20000000800 */
[----:B------:R-:W-:Y:S01]  /*3910*/  UMOV UR7, 0x400 ;  /* 0x0000040000077882 */ /* 0x000fe20000000000 */
[----:B------:R-:W-:-:S02]  /*3920*/  UPLOP3.LUT UP1, UPT, UPT, UPT, UPT, 0x40, 0x4 ;  /* 0x000000000004789c */ /* 0x000fc40003f2e870 */
[----:B------:R-:W-:-:S04]  /*3930*/  ULEA UR7, UR37, UR7, 0x18 ;  /* 0x0000000725077291 */ /* 0x000fc8000f8ec0ff */
[----:B------:R-:W3:Y:S01]  /*3940*/  LDC R3, c[0x0][0xb0c] ;  /* 0x0002c300ff037b82 */ /* 0x000ee20000000800 */
[----:B------:R-:W-:Y:S02]  /*3950*/  UIADD3 UR41, UPT, UPT, UR7, 0x30, URZ ;  /* 0x0000003007297890 */ /* 0x000fe4000fffe0ff */
[----:B--2---:R-:W-:Y:S02]  /*3960*/  UISETP.NE.U32.AND UP2, UPT, UR8, URZ, UPT ;  /* 0x000000ff0800728c */ /* 0x004fe4000bf45070 */
[----:B------:R-:W-:Y:S02]  /*3970*/  UIADD3 UR33, UPT, UPT, UR7, 0x38, URZ ;  /* 0x0000003807217890 */ /* 0x000fe4000fffe0ff */
[----:B----4-:R-:W-:Y:S01]  /*3980*/  UISETP.NE.U32.AND UP3, UPT, UR4, URZ, UPT ;  /* 0x000000ff0400728c */ /* 0x010fe2000bf65070 */
[----:B------:R-:W2:Y:S01]  /*3990*/  LDC R18, c[0x0][0xb20] ;  /* 0x0002c800ff127b82 */ /* 0x000ea20000000800 */
[----:B-1----:R-:W-:Y:S01]  /*39a0*/  ISETP.NE.AND P1, PT, R0, 0x1, PT ;  /* 0x000000010000780c */ /* 0x002fe20003f25270 */
[----:B------:R-:W-:-:S02]  /*39b0*/  UISETP.NE.AND.EX UP2, UPT, UR9, URZ, UPT, UP2 ;  /* 0x000000ff0900728c */ /* 0x000fc4000bf45320 */
[----:B------:R-:W-:Y:S02]  /*39c0*/  UIADD3 UR25, UPT, UPT, UR7, 0x40, URZ ;  /* 0x0000004007197890 */ /* 0x000fe4000fffe0ff */
[----:B------:R-:W-:Y:S02]  /*39d0*/  UIADD3 UR17, UPT, UPT, UR7, 0x48, URZ ;  /* 0x0000004807117890 */ /* 0x000fe4000fffe0ff */
[----:B------:R-:W1:Y:S01]  /*39e0*/  LDC.64 R30, c[0x0][0x348] ;  /* 0x0000d200ff1e7b82 */ /* 0x000e620000000a00 */
[----:B------:R-:W-:-:S07]  /*39f0*/  UISETP.NE.AND.EX UP3, UPT, UR5, URZ, UPT, UP3 ;  /* 0x000000ff0500728c */ /* 0x000fce000bf65330 */
[----:B------:R-:W4:Y:S08]  /*3a00*/  LDC.64 R16, c[0x0][0xb10] ;  /* 0x0002c400ff107b82 */ /* 0x000f300000000a00 */
[----:B------:R-:W1:Y:S08]  /*3a10*/  LDC.64 R6, c[0x0][0xb18] ;  /* 0x0002c600ff067b82 */ /* 0x000e700000000a00 */
[----:B------:R-:W1:Y:S08]  /*3a20*/  LDC.64 R4, c[0x0][0xb28] ;  /* 0x0002ca00ff047b82 */ /* 0x000e700000000a00 */
[----:B--23--:R-:W1:Y:S02]  /*3a30*/  LDC R19, c[0x0][0x374] ;  /* 0x0000dd00ff137b82 */ /* 0x00ce640000000800 */
.L_x_81:
[C---:B------:R-:W-:Y:S02]  /*3a40*/  LEA R0, R29.reuse, UR7, 0x3 ;  /* 0x000000071d007c11 */ /* 0x040fe4000f8e18ff */
[----:B------:R-:W-:Y:S02]  /*3a50*/  SHF.L.U32 R2, R28, 0x1f, RZ ;  /* 0x0000001f1c027819 */ /* 0x000fe400000006ff */
[----:B------:R-:W-:Y:S02]  /*3a60*/  LEA R20, R29, UR7, 0x4 ;  /* 0x000000071d147c11 */ /* 0x000fe4000f8e20ff */
[----:B--2---:R-:W2:Y:S02]  /*3a70*/  SYNCS.PHASECHK.TRANS64.TRYWAIT P0, [R0+URZ+0x80], R2 ;  /* 0x00008002000075a7 */ /* 0x004ea400080011ff */
[----:B--2---:R-:W-:Y:S05]  /*3a80*/  @!P0 BRA `(.L_x_67) ;  /* 0x0000006400e48947 */ /* 0x004fea0003800000 */
.L_x_191:
[----:B------:R-:W-:Y:S01]  /*3a90*/  ISETP.GE.AND P0, PT, R26, 0x1, PT ;  /* 0x000000011a00780c */ /* 0x000fe20003f06270 */
[----:B------:R-:W3:Y:S01]  /*3aa0*/  LDS.128 R20, [R20+0x110] ;  /* 0x0001100014147984 */ /* 0x000ee20000000c00 */
[----:B--2---:R-:W-:Y:S01]  /*3ab0*/  VIADD R0, R0, 0x90 ;  /* 0x0000009000007836 */ /* 0x004fe20000000000 */
[----:B------:R-:W-:Y:S01]  /*3ac0*/  @!PT LDS RZ, [RZ] ;  /* 0x00000000fffff984 */ /* 0x000fe20000000800 */
[----:B------:R-:W-:Y:S01]  /*3ad0*/  @!PT LDS RZ, [RZ] ;  /* 0x00000000fffff984 */ /* 0x000fe20000000800 */
[----:B------:R-:W-:Y:S01]  /*3ae0*/  @!PT LDS RZ, [RZ] ;  /* 0x00000000fffff984 */ /* 0x000fe20000000800 */
[----:B------:R-:W-:Y:S01]  /*3af0*/  @!PT LDS RZ, [RZ] ;  /* 0x00000000fffff984 */ /* 0x000fe20000000800 */
[----:B------:R2:W-:Y:S06]  /*3b00*/  MEMBAR.ALL.CTA ;  /* 0x0000000000007992 */ /* 0x0005ec0000008000 */
[----:B--2---:R-:W2:Y:S01]  /*3b10*/  FENCE.VIEW.ASYNC.S ;  /* 0x00000000000073c6 */ /* 0x004ea20000000000 */
[----:B------:R-:W-:Y:S04]  /*3b20*/  PRMT R0, RZ, 0x654, R0 ;  /* 0x00000654ff007816 */ /* 0x000fe80000000000 */
[----:B--2---:R2:W-:Y:S01]  /*3b30*/  SYNCS.ARRIVE.TRANS64.RED.A1T0 RZ, [R0+URZ], RZ ;  /* 0x000000ff00ff79a7 */ /* 0x0045e200081004ff */
[----:B---3--:R-:W-:Y:S11]  /*3b40*/  LOP3.LUT P3, RZ, R22, 0x1, RZ, 0xc0, !PT ;  /* 0x0000000116ff7812 */ /* 0x008ff6000786c0ff */
[----:B------:R-:W-:Y:S02]  /*3b50*/  @!UPT UIADD3 URZ, UPT, UPT, URZ, URZ, URZ ;  /* 0x000000fffffff290 */ /* 0x000fe4000fffe0ff */
[----:B------:R-:W-:Y:S02]  /*3b60*/  @P3 MOV R11, R20 ;  /* 0x00000014000b3202 */ /* 0x000fe40000000f00 */
[----:B------:R-:W-:Y:S01]  /*3b70*/  @P3 LOP3.LUT R10, R21, 0xffff, RZ, 0xc0, !PT ;  /* 0x0000ffff150a3812 */ /* 0x000fe200078ec0ff */
[----:B--2---:R-:W-:Y:S06]  /*3b80*/  @!P0 BRA `(.L_x_68) ;  /* 0x0000000000a48947 */ /* 0x004fec0003800000 */
[-C--:B-1----:R-:W-:Y:S01]  /*3b90*/  IMAD.HI.U32 R0, R19, R7.reuse, RZ ;  /* 0x0000000713007227 */ /* 0x082fe200078e00ff */
[----:B------:R-:W-:Y:S02]  /*3ba0*/  ISETP.NE.AND P0, PT, R6, 0x1, PT ;  /* 0x000000010600780c */ /* 0x000fe40003f05270 */
[----:B------:R-:W-:Y:S01]  /*3bb0*/  ISETP.NE.AND P2, PT, R26, 0x1, PT ;  /* 0x000000011a00780c */ /* 0x000fe20003f45270 */
[----:B----4-:R-:W-:Y:S01]  /*3bc0*/  IMAD.HI.U32 R9, R24, R16, RZ ;  /* 0x0000001018097227 */ /* 0x010fe200078e00ff */
[----:B------:R-:W-:Y:S02]  /*3bd0*/  SHF.R.U32.HI R0, RZ, R18, R0 ;  /* 0x00000012ff007219 */ /* 0x000fe40000011600 */
[----:B------:R-:W-:Y:S01]  /*3be0*/  ISETP.NE.AND P4, PT, R3, 0x1, PT ;  /* 0x000000010300780c */ /* 0x000fe20003f85270 */
[----:B------:R-:W-:Y:S01]  /*3bf0*/  IMAD.HI.U32 R13, R10, R7, RZ ;  /* 0x000000070a0d7227 */ /* 0x000fe200078e00ff */
[----:B------:R-:W-:Y:S02]  /*3c00*/  SHF.R.U32.HI R9, RZ, R17, R9 ;  /* 0x00000011ff097219 */ /* 0x000fe40000011609 */
[----:B------:R-:W-:Y:S01]  /*3c10*/  SEL R0, R19, R0, !P0 ;  /* 0x0000000013007207 */ /* 0x000fe20004000000 */
[----:B------:R-:W-:Y:S01]  /*3c20*/  IMAD.HI.U32 R12, R11, R16, RZ ;  /* 0x000000100b0c7227 */ /* 0x000fe200078e00ff */
[----:B------:R-:W-:Y:S03]  /*3c30*/  SEL R9, R24, R9, !P4 ;  /* 0x0000000918097207 */ /* 0x000fe60006000000 */
[-C--:B------:R-:W-:Y:S01]  /*3c40*/  IMAD.HI.U32 R8, R0, R4.reuse, RZ ;  /* 0x0000000400087227 */ /* 0x080fe200078e00ff */
[----:B------:R-:W-:Y:S03]  /*3c50*/  SHF.R.U32.HI R12, RZ, R17, R12 ;  /* 0x00000011ff0c7219 */ /* 0x000fe6000001160c */
[----:B------:R-:W-:Y:S01]  /*3c60*/  IMAD.HI.U32 R2, R9, R4, RZ ;  /* 0x0000000409027227 */ /* 0x000fe200078e00ff */
[-C--:B------:R-:W-:Y:S02]  /*3c70*/  @P2 SHF.R.U32.HI R0, RZ, R5.reuse, R8 ;  /* 0x00000005ff002219 */ /* 0x080fe40000011608 */
[----:B------:R-:W-:Y:S02]  /*3c80*/  SHF.R.U32.HI R8, RZ, R18, R13 ;  /* 0x00000012ff087219 */ /* 0x000fe4000001160d */
[----:B------:R-:W-:Y:S01]  /*3c90*/  @P2 SHF.R.U32.HI R9, RZ, R5, R2 ;  /* 0x00000005ff092219 */ /* 0x000fe20000011602 */
[----:B------:R-:W-:Y:S01]  /*3ca0*/  IMAD R0, R26, R0, RZ ;  /* 0x000000001a007224 */ /* 0x000fe200078e02ff */
[----:B------:R-:W-:Y:S02]  /*3cb0*/  SEL R8, R10, R8, !P0 ;  /* 0x000000080a087207 */ /* 0x000fe40004000000 */
[----:B------:R-:W-:Y:S01]  /*3cc0*/  SEL R2, R11, R12, !P4 ;  /* 0x0000000c0b027207 */ /* 0x000fe20006000000 */
[----:B------:R-:W-:Y:S01]  /*3cd0*/  IMAD R12, R26, R9, RZ ;  /* 0x000000091a0c7224 */ /* 0x000fe200078e02ff */
[C---:B------:R-:W-:Y:S01]  /*3ce0*/  ISETP.GE.AND P0, PT, R8.reuse, R0, PT ;  /* 0x000000000800720c */ /* 0x040fe20003f06270 */
[----:B------:R-:W-:Y:S03]  /*3cf0*/  IMAD.HI.U32 R0, R8, R4, RZ ;  /* 0x0000000408007227 */ /* 0x000fe600078e00ff */
[----:B------:R-:W-:Y:S02]  /*3d00*/  ISETP.GE.OR P0, PT, R2, R12, P0 ;  /* 0x0000000c0200720c */ /* 0x000fe40000706670 */
[-C--:B------:R-:W-:Y:S04]  /*3d10*/  SHF.R.U32.HI R0, RZ, R5.reuse, R0 ;  /* 0x00000005ff007219 */ /* 0x080fe80000011600 */
[----:B------:R-:W-:Y:S05]  /*3d20*/  SEL R13, R8, R0, !P2 ;  /* 0x00000000080d7207 */ /* 0x000fea0005000000 */
[----:B------:R-:W-:Y:S02]  /*3d30*/  IMAD.MOV R12, RZ, RZ, -R13 ;  /* 0x000000ffff0c7224 */ /* 0x000fe400078e0a0d */
[----:B------:R-:W-:Y:S04]  /*3d40*/  @!P0 IMAD.HI.U32 R0, R2, R4, RZ ;  /* 0x0000000402008227 */ /* 0x000fe800078e00ff */
[----:B------:R-:W-:Y:S01]  /*3d50*/  IMAD R12, R26, R12, R8 ;  /* 0x0000000c1a0c7224 */ /* 0x000fe200078e0208 */
[----:B------:R-:W-:Y:S04]  /*3d60*/  @!P0 SHF.R.U32.HI R0, RZ, R5, R0 ;  /* 0x00000005ff008219 */ /* 0x000fe80000011600 */
[----:B------:R-:W-:Y:S04]  /*3d70*/  @!P0 SEL R0, R2, R0, !P2 ;  /* 0x0000000002008207 */ /* 0x000fe80005000000 */
[----:B------:R-:W-:Y:S01]  /*3d80*/  @!P0 IADD3 R13, PT, PT, R13, -R0, RZ ;  /* 0x800000000d0d8210 */ /* 0x000fe20007ffe0ff */
[----:B------:R-:W-:Y:S01]  /*3d90*/  @!P0 IMAD R0, R9, R12, R0 ;  /* 0x0000000c09008224 */ /* 0x000fe200078e0200 */
[----:B------:R-:W-:Y:S01]  /*3da0*/  IADD3 R9, PT, PT, -R8, RZ, RZ ;  /* 0x000000ff08097210 */ /* 0x000fe20007ffe1ff */
[--C-:B------:R-:W-:Y:S02]  /*3db0*/  IMAD.MOV R12, RZ, RZ, -R2.reuse ;  /* 0x000000ffff0c7224 */ /* 0x100fe400078e0a02 */
[----:B------:R-:W-:Y:S02]  /*3dc0*/  @!P0 IMAD R8, R13, R26, R2 ;  /* 0x0000001a0d088224 */ /* 0x000fe400078e0202 */
[----:B------:R-:W-:Y:S02]  /*3dd0*/  @!P0 IMAD.MOV.U32 R2, RZ, RZ, R0 ;  /* 0x000000ffff028224 */ /* 0x000fe400078e0000 */
[----:B------:R-:W-:Y:S02]  /*3de0*/  IMAD R11, R3, R12, R11 ;  /* 0x0000000c030b7224 */ /* 0x000fe400078e020b */
[----:B------:R-:W-:Y:S02]  /*3df0*/  IMAD R10, R6, R9, R10 ;  /* 0x00000009060a7224 */ /* 0x000fe400078e020a */
[----:B------:R-:W-:Y:S02]  /*3e00*/  IMAD R11, R2, R3, R11 ;  /* 0x00000003020b7224 */ /* 0x000fe400078e020b */
[----:B------:R-:W-:Y:S02]  /*3e10*/  IMAD R10, R8, R6, R10 ;  /* 0x00000006080a7224 */ /* 0x000fe400078e020a */
.L_x_68:
[----:B------:R-:W-:Y:S05]  /*3e20*/  BRA.U UP1, `(.L_x_69) ;  /* 0x0000000101107547 */ /* 0x000fea000b800000 */
[----:B------:R-:W-:Y:S04]  /*3e30*/  MOV R2, UR6 ;  /* 0x0000000600027c02 */ /* 0x000fe80008000f00 */
[----:B------:R-:W-:Y:S04]  /*3e40*/  SHF.L.U32 R2, R2, 0x1f, RZ ;  /* 0x0000001f02027819 */ /* 0x000fe800000006ff */
[----:B------:R-:W2:Y:S02]  /*3e50*/  SYNCS.PHASECHK.TRANS64.TRYWAIT P0, [UR7+0x78], R2 ;  /* 0x00007802ff0075a7 */ /* 0x000ea40008001107 */
[----:B--2---:R-:W-:Y:S05]  /*3e60*/  @!P0 BRA `(.L_x_70) ;  /* 0x0000006400008947 */ /* 0x004fea0003800000 */
.L_x_69:
[----:B------:R-:W-:Y:S01]  /*3e70*/  R2UR UR43, R15 ;  /* 0x000000000f2b72ca */ /* 0x000fe200000e0000 */
[----:B------:R-:W-:Y:S01]  /*3e80*/  IMAD.MOV.U32 R32, RZ, RZ, 0x1 ;  /* 0x00000001ff207424 */ /* 0x000fe200078e00ff */
[----:B------:R-:W-:Y:S02]  /*3e90*/  R2UR UR42, R14 ;  /* 0x000000000e2a72ca */ /* 0x000fe400000e0000 */
[----:B------:R-:W-:Y:S02]  /*3ea0*/  ISETP.NE.U32.AND P2, PT, RZ, UR4, PT ;  /* 0x00000004ff007c0c */ /* 0x000fe4000bf45070 */
[----:B------:R-:W-:Y:S02]  /*3eb0*/  SHF.L.U32 R32, R32, 0x1f, RZ ;  /* 0x0000001f20207819 */ /* 0x000fe400000006ff */
[----:B------:R-:W-:Y:S05]  /*3ec0*/  ISETP.NE.AND.EX P2, PT, RZ, UR5, PT, P2 ;  /* 0x00000005ff007c0c */ /* 0x000fea000bf45320 */
[----:B------:R-:W-:Y:S02]  /*3ed0*/  USHF.L.U32 UR43, UR43, 0x7, URZ ;  /* 0x000000072b2b7899 */ /* 0x000fe400080006ff */
[----:B------:R-:W-:Y:S01]  /*3ee0*/  USHF.L.U32 UR42, UR42, 0x7, URZ ;  /* 0x000000072a2a7899 */ /* 0x000fe200080006ff */
[----:B------:R-:W-:Y:S11]  /*3ef0*/  BRA.U !UP3, `(.L_x_71) ;  /* 0x000000010b347547 */ /* 0x000ff6000b800000 */
[----:B------:R-:W-:Y:S01]  /*3f00*/  UPLOP3.LUT UP0, UPT, UPT, UPT, UP2, 0x80, 0x8 ;  /* 0x000000000008789c */ /* 0x000fe20003f0f020 */
[----:B--2---:R-:W-:Y:S02]  /*3f10*/  HFMA2 R0, -RZ, RZ, 0, 5.9604644775390625e-08 ;  /* 0x00000001ff007431 */ /* 0x004fe400000001ff */
[----:B------:R-:W-:Y:S03]  /*3f20*/  IMAD.MOV.U32 R64, RZ, RZ, 0x1 ;  /* 0x00000001ff407424 */ /* 0x000fe600078e00ff */
[----:B------:R-:W-:Y:S05]  /*3f30*/  PLOP3.LUT P0, PT, PT, PT, UP0, 0x80, 0x8 ;  /* 0x000000000008781c */ /* 0x000fea0003f0f008 */
[----:B------:R-:W2:Y:S01]  /*3f40*/  @UP0 LDCU.64 UR10, c[0x0][0x888] ;  /* 0x00011100ff0a07ac */ /* 0x000ea20008000a00 */
[----:B------:R-:W-:Y:S07]  /*3f50*/  @UP0 UIMAD UR8, UR36, UR4, URZ ;  /* 0x00000004240802a4 */ /* 0x000fee000f8e02ff */
[----:B------:R-:W-:Y:S01]  /*3f60*/  @!P0 PRMT R64, R0, 0x7610, R64 ;  /* 0x0000761000408816 */ /* 0x000fe20000000040 */
[----:B--2---:R-:W-:Y:S03]  /*3f70*/  @UP0 UIMAD.WIDE UR10, UR8, 0x4, UR10 ;  /* 0x00000004080a08a5 */ /* 0x004fe6000f8e020a */
[----:B------:R-:W2:Y:S03]  /*3f80*/  @!UP0 LDCU UR8, c[0x0][0x880] ;  /* 0x00011000ff0887ac */ /* 0x000ea60008000800 */
[----:B------:R-:W-:Y:S01]  /*3f90*/  IMAD.U32 R8, RZ, RZ, UR10 ;  /* 0x0000000aff087e24 */ /* 0x000fe2000f8e00ff */
[----:B------:R-:W-:Y:S05]  /*3fa0*/  MOV R9, UR11 ;  /* 0x0000000b00097c02 */ /* 0x000fea0008000f00 */
[----:B-----5:R3:W5:Y:S02]  /*3fb0*/  @P0 LDG.E R35, desc[UR46][R8.64] ;  /* 0x0000002e08230981 */ /* 0x020764000c1e1900 */
[----:B--23--:R-:W-:Y:S07]  /*3fc0*/  @!P0 IMAD.U32 R35, RZ, RZ, UR8 ;  /* 0x00000008ff238e24 */ /* 0x00cfee000f8e00ff */
.L_x_71:
[----:B-----5:R-:W-:Y:S01]  /*3fd0*/  @!P2 FSETP.EQ.AND P0, PT, R35, RZ, PT ;  /* 0x000000ff2300a20b */ /* 0x020fe20003f02000 */
[----:B------:R-:W-:Y:S01]  /*3fe0*/  @!UPT UIADD3 URZ, UPT, UPT, URZ, URZ, URZ ;  /* 0x000000fffffff290 */ /* 0x000fe2000fffe0ff */
[----:B------:R-:W-:Y:S11]  /*3ff0*/  @!P2 BRA `(.L_x_72) ;  /* 0x000000000014a947 */ /* 0x000ff60003800000 */
[----:B------:R-:W-:Y:S02]  /*4000*/  LOP3.LUT P2, RZ, R64, 0xff, RZ, 0xc0, !PT ;  /* 0x000000ff40ff7812 */ /* 0x000fe4000784c0ff */
[----:B------:R-:W-:Y:S04]  /*4010*/  PLOP3.LUT P0, PT, PT, PT, UP0, 0x80, 0x8 ;  /* 0x000000000008781c */ /* 0x000fe80003f0f008 */
[----:B------:R-:W-:Y:S07]  /*4020*/  PLOP3.LUT P0, PT, P0, PT, PT, 0x8, 0x80 ;  /* 0x000000000080781c */ /* 0x000fee000070e170 */
[----:B------:R-:W-:Y:S11]  /*4030*/  @P2 FSETP.EQ.AND P0, PT, R35, RZ, PT ;  /* 0x000000ff2300220b */ /* 0x000ff60003f02000 */
[----:B------:R-:W-:Y:S02]  /*4040*/  @!UPT UIADD3 URZ, UPT, UPT, URZ, URZ, URZ ;  /* 0x000000fffffff290 */ /* 0x000fe4000fffe0ff */
.L_x_72:
[----:B------:R-:W3:Y:S01]  /*4050*/  SYNCS.PHASECHK.TRANS64.TRYWAIT P2, [UR7+0x50], R32 ;  /* 0x00005020ff0075a7 */ /* 0x000ee20008041107 */
[----:B------:R-:W-:Y:S04]  /*4060*/  ELECT P4, URZ, PT ;  /* 0x0000000000ff782f */ /* 0x000fe80003880000 */
[----:B------:R-:W-:Y:S11]  /*4070*/  PLOP3.LUT P4, PT, P0, P4, PT, 0xf2, 0x2f ;  /* 0x00000000002f781c */ /* 0x000ff60000789e72 */
[----:B------:R-:W-:Y:S02]  /*4080*/  @!UPT UIADD3 URZ, UPT, UPT, URZ, URZ, URZ ;  /* 0x000000fffffff290 */ /* 0x000fe4000fffe0ff */
[----:B-1----:R-:W-:Y:S05]  /*4090*/  @!P4 IADD3 R8, P0, PT, R30, 0x580, RZ ;  /* 0x000005801e08c810 */ /* 0x002fea0007f1e0ff */
[----:B--2---:R-:W-:Y:S01]  /*40a0*/  @!P4 IMAD.X R2, RZ, RZ, R31, P0 ;  /* 0x000000ffff02c224 */ /* 0x004fe200000e061f */
[----:B---3--:R-:W-:Y:S07]  /*40b0*/  @!P2 BRA `(.L_x_73) ;  /* 0x000000600084a947 */ /* 0x008fee0003800000 */
.L_x_194:
[----:B------:R-:W-:Y:S01]  /*40c0*/  @!P4 R2UR UR9, R8 ;  /* 0x000000000809c2ca */ /* 0x000fe200000e0000 */
[----:B------:R-:W-:Y:S01]  /*40d0*/  VOTEU.ALL UP1, P4 ;  /* 0x0000000000ff7886 */ /* 0x000fe20002020000 */
[----:B------:R-:W-:Y:S01]  /*40e0*/  @!P4 R2UR UR8, R2 ;  /* 0x000000000208c2ca */ /* 0x000fe200000e0000 */
[----:B-1----:R-:W-:Y:S01]  /*40f0*/  @!P4 IMAD.MOV.U32 R0, RZ, RZ, 0x2000 ;  /* 0x00002000ff00c424 */ /* 0x002fe200078e00ff */
[----:B------:R-:W-:Y:S01]  /*4100*/  UMOV UR44, UR36 ;  /* 0x00000024002c7c82 */ /* 0x000fe20008000000 */
[----:B------:R-:W-:Y:S02]  /*4110*/  UPRMT UR21, UR37, 0x654, UR41 ;  /* 0x0000065425157896 */ /* 0x000fe40008000029 */
[----:B------:R-:W-:Y:S01]  /*4120*/  @!UP1 UIADD3 UR40, UPT, UPT, UR7, 0x200, URZ ;  /* 0x0000020007289890 */ /* 0x000fe2000fffe0ff */
[----:B------:R-:W-:Y:S05]  /*4130*/  VOTEU.ALL UP1, P4 ;  /* 0x0000000000ff7886 */ /* 0x000fea0002020000 */
[----:B------:R-:W-:Y:S01]  /*4140*/  IMAD.U32 R8, RZ, RZ, UR9 ;  /* 0x00000009ff087e24 */ /* 0x000fe2000f8e00ff */
[----:B------:R-:W-:Y:S01]  /*4150*/  UMOV UR9, 0x10000000 ;  /* 0x1000000000097882 */ /* 0x000fe20000000000 */
[----:B------:R-:W-:Y:S01]  /*4160*/  IMAD.U32 R9, RZ, RZ, UR8 ;  /* 0x00000008ff097e24 */ /* 0x000fe2000f8e00ff */
[----:B------:R-:W-:Y:S02]  /*4170*/  UMOV UR8, 0x0 ;  /* 0x0000000000087882 */ /* 0x000fe40000000000 */
[----:B------:R-:W-:Y:S02]  /*4180*/  @!P4 R2UR UR10, R8 ;  /* 0x00000000080ac2ca */ /* 0x000fe400000e0000 */
[----:B------:R-:W-:Y:S02]  /*4190*/  @!P4 R2UR UR11, R9 ;  /* 0x00000000090bc2ca */ /* 0x000fe400000e0000 */
[----:B------:R-:W-:Y:S05]  /*41a0*/  @!P4 IADD3 R8, P0, PT, R30, 0x580, RZ ;  /* 0x000005801e08c810 */ /* 0x000fea0007f1e0ff */
[----:B------:R-:W-:Y:S06]  /*41b0*/  @!P4 IMAD.X R2, RZ, RZ, R31, P0 ;  /* 0x000000ffff02c224 */ /* 0x000fec00000e061f */
[----:B------:R1:W-:Y:S01]  /*41c0*/  @!UP1 UTMALDG.3D [UR40], [UR10], desc[UR8] ;  /* 0x000008280a0095b4 */ /* 0x0003e20008011000 */
[----:B------:R1:W-:Y:S01]  /*41d0*/  @!P4 SYNCS.ARRIVE.TRANS64.RED.A0TR RZ, [UR7+0x30], R0 ;  /* 0x00003000ffffc9a7 */ /* 0x0003e20008300407 */
[----:B------:R-:W-:Y:S01]  /*41e0*/  SYNCS.ARRIVE.TRANS64.RED.A1T0 RZ, [UR21], RZ ;  /* 0x000000ffffff79a7 */ /* 0x000fe20008100415 */
[----:B------:R-:W2:Y:S02]  /*41f0*/  SYNCS.PHASECHK.TRANS64.TRYWAIT P2, [UR7+0x58], R32 ;  /* 0x00005820ff0075a7 */ /* 0x000ea40008041107 */
[----:B-12---:R-:W-:Y:S05]  /*4200*/  @!P2 BRA `(.L_x_74) ;  /* 0x000000600048a947 */ /* 0x006fea0003800000 */
.L_x_196:
[----:B------:R-:W-:Y:S01]  /*4210*/  @!P4 R2UR UR9, R8 ;  /* 0x000000000809c2ca */ /* 0x000fe200000e0000 */
[----:B------:R-:W-:Y:S01]  /*4220*/  VOTEU.ALL UP1, P4 ;  /* 0x0000000000ff7886 */ /* 0x000fe20002020000 */
[----:B------:R-:W-:Y:S01]  /*4230*/  @!P4 R2UR UR8, R2 ;  /* 0x000000000208c2ca */ /* 0x000fe200000e0000 */
[----:B-1----:R-:W-:Y:S01]  /*4240*/  @!P4 IMAD.MOV.U32 R0, RZ, RZ, 0x2000 ;  /* 0x00002000ff00c424 */ /* 0x002fe200078e00ff */
[----:B------:R-:W-:Y:S01]  /*4250*/  UMOV UR35, UR43 ;  /* 0x0000002b00237c82 */ /* 0x000fe20008000000 */
[----:B------:R-:W-:Y:S02]  /*4260*/  UPRMT UR15, UR37, 0x654, UR33 ;  /* 0x00000654250f7896 */ /* 0x000fe40008000021 */
[----:B------:R-:W-:Y:S02]  /*4270*/  @!UP1 UIADD3 UR34, UPT, UPT, UR42, 0x10, URZ ;  /* 0x000000102a229890 */ /* 0x000fe4000fffe0ff */
[----:B------:R-:W-:Y:S01]  /*4280*/  @!UP1 UIADD3 UR32, UPT, UPT, UR7, 0x2200, URZ ;  /* 0x0000220007209890 */ /* 0x000fe2000fffe0ff */
[----:B------:R-:W-:Y:S03]  /*4290*/  VOTEU.ALL UP1, P4 ;  /* 0x0000000000ff7886 */ /* 0x000fe60002020000 */
        /* <DEDUP_REMOVED lines=13> */
.L_x_198:
[----:B------:R-:W-:Y:S01]  /*4370*/  @!P4 R2UR UR9, R8 ;  /* 0x000000000809c2ca */ /* 0x000fe200000e0000 */
[----:B------:R-:W-:Y:S01]  /*4380*/  VOTEU.ALL UP1, P4 ;  /* 0x0000000000ff7886 */ /* 0x000fe20002020000 */
[----:B------:R-:W-:Y:S01]  /*4390*/  @!P4 R2UR UR8, R2 ;  /* 0x000000000208c2ca */ /* 0x000fe200000e0000 */
[----:B-1----:R-:W-:Y:S01]  /*43a0*/  @!P4 IMAD.MOV.U32 R0, RZ, RZ, 0x2000 ;  /* 0x00002000ff00c424 */ /* 0x002fe200078e00ff */
[----:B------:R-:W-:Y:S01]  /*43b0*/  UMOV UR27, UR43 ;  /* 0x0000002b001b7c82 */ /* 0x000fe20008000000 */
[----:B------:R-:W-:Y:S01]  /*43c0*/  UMOV UR28, UR36 ;  /* 0x00000024001c7c82 */ /* 0x000fe20008000000 */
[----:B------:R-:W-:Y:S02]  /*43d0*/  @!UP1 UIADD3 UR26, UPT, UPT, UR42, 0x20, URZ ;  /* 0x000000202a1a9890 */ /* 0x000fe4000fffe0ff */
[----:B------:R-:W-:Y:S01]  /*43e0*/  @!UP1 UIADD3 UR24, UPT, UPT, UR7, 0x4200, URZ ;  /* 0x0000420007189890 */ /* 0x000fe2000fffe0ff */
[----:B------:R-:W-:Y:S01]  /*43f0*/  VOTEU.ALL UP1, P4 ;  /* 0x0000000000ff7886 */ /* 0x000fe20002020000 */
[----:B------:R-:W-:Y:S03]  /*4400*/  UPRMT UR14, UR37, 0x654, UR25 ;  /* 0x00000654250e7896 */ /* 0x000fe60008000019 */
        /* <DEDUP_REMOVED lines=13> */
.L_x_200:
[----:B------:R-:W-:Y:S01]  /*44e0*/  @!P4 R2UR UR9, R8 ;  /* 0x000000000809c2ca */ /* 0x000fe200000e0000 */
[----:B------:R-:W-:Y:S01]  /*44f0*/  VOTEU.ALL UP1, P4 ;  /* 0x0000000000ff7886 */ /* 0x000fe20002020000 */
[----:B------:R-:W-:Y:S01]  /*4500*/  @!P4 R2UR UR8, R2 ;  /* 0x000000000208c2ca */ /* 0x000fe200000e0000 */
[----:B-1----:R-:W-:Y:S01]  /*4510*/  @!P4 IMAD.MOV.U32 R0, RZ, RZ, 0x2000 ;  /* 0x00002000ff00c424 */ /* 0x002fe200078e00ff */
[----:B------:R-:W-:Y:S01]  /*4520*/  UMOV UR19, UR43 ;  /* 0x0000002b00137c82 */ /* 0x000fe20008000000 */
[----:B------:R-:W-:Y:S01]  /*4530*/  UMOV UR20, UR36 ;  /* 0x0000002400147c82 */ /* 0x000fe20008000000 */
[----:B------:R-:W-:Y:S01]  /*4540*/  @!UP1 UIADD3 UR18, UPT, UPT, UR42, 0x30, URZ ;  /* 0x000000302a129890 */ /* 0x000fe2000fffe0ff */
[----:B------:R-:W-:Y:S01]  /*4550*/  SHF.L.U32 R14, RZ, 0x1f, RZ ;  /* 0x0000001fff0e7819 */ /* 0x000fe200000006ff */
        /* <DEDUP_REMOVED lines=16> */
.L_x_202:
[----:B------:R-:W-:Y:S01]  /*4660*/  @!P4 R2UR UR9, R8 ;  /* 0x000000000809c2ca */ /* 0x000fe200000e0000 */
[----:B------:R-:W-:Y:S01]  /*4670*/  VOTEU.ALL UP1, P4 ;  /* 0x0000000000ff7886 */ /* 0x000fe20002020000 */
[----:B------:R-:W-:Y:S01]  /*4680*/  @!P4 R2UR UR8, R2 ;  /* 0x000000000208c2ca */ /* 0x000fe200000e0000 */
[----:B-1----:R-:W-:Y:S01]  /*4690*/  @!P4 IMAD.MOV.U32 R0, RZ, RZ, 0x2000 ;  /* 0x00002000ff00c424 */ /* 0x002fe200078e00ff */
[----:B------:R-:W-:Y:S01]  /*46a0*/  UMOV UR18, 0x0 ;  /* 0x0000000000127882 */ /* 0x000fe20000000000 */
[----:B------:R-:W-:Y:S01]  /*46b0*/  UMOV UR19, 0x10000000 ;  /* 0x1000000000137882 */ /* 0x000fe20000000000 */
[----:B------:R-:W-:Y:S01]  /*46c0*/  @!UP1 UIADD3 UR10, UPT, UPT, UR42, 0x40, URZ ;  /* 0x000000402a0a9890 */ /* 0x000fe2000fffe0ff */
[----:B------:R-:W-:Y:S01]  /*46d0*/  UMOV UR11, UR43 ;  /* 0x0000002b000b7c82 */ /* 0x000fe20008000000 */
[----:B------:R-:W-:Y:S05]  /*46e0*/  UMOV UR12, UR36 ;  /* 0x00000024000c7c82 */ /* 0x000fea0008000000 */
[----:B------:R-:W-:Y:S01]  /*46f0*/  IMAD.U32 R8, RZ, RZ, UR9 ;  /* 0x00000009ff087e24 */ /* 0x000fe2000f8e00ff */
[----:B------:R-:W-:Y:S01]  /*4700*/  UMOV UR9, UR41 ;  /* 0x0000002900097c82 */ /* 0x000fe20008000000 */
[----:B------:R-:W-:Y:S01]  /*4710*/  IMAD.U32 R9, RZ, RZ, UR8 ;  /* 0x00000008ff097e24 */ /* 0x000fe2000f8e00ff */
[----:B------:R-:W-:Y:S02]  /*4720*/  @!UP1 UIADD3 UR8, UPT, UPT, UR7, 0x200, URZ ;  /* 0x0000020007089890 */ /* 0x000fe4000fffe0ff */
[----:B------:R-:W-:Y:S01]  /*4730*/  @!P4 R2UR UR22, R8 ;  /* 0x000000000816c2ca */ /* 0x000fe200000e0000 */
[----:B------:R-:W-:Y:S01]  /*4740*/  VOTEU.ALL UP1, P4 ;  /* 0x0000000000ff7886 */ /* 0x000fe20002020000 */
        /* <DEDUP_REMOVED lines=8> */
.L_x_204:
        /* <DEDUP_REMOVED lines=23> */
.L_x_206:
[----:B------:R-:W2:Y:S01]  /*4940*/  LDC.64 R12, c[0x0][0xb18] ;  /* 0x0002c600ff0c7b82 */ /* 0x000ea20000000a00 */
[----:B------:R-:W-:Y:S01]  /*4950*/  @!P4 R2UR UR8, R2 ;  /* 0x000000000208c2ca */ /* 0x000fe200000e0000 */
[----:B------:R-:W-:Y:S01]  /*4960*/  VOTEU.ALL UP1, P4 ;  /* 0x0000000000ff7886 */ /* 0x000fe20002020000 */
[----:B------:R-:W-:Y:S01]  /*4970*/  @!P4 R2UR UR9, R8 ;  /* 0x000000000809c2ca */ /* 0x000fe200000e0000 */
[----:B-1----:R-:W-:Y:S01]  /*4980*/  @!P4 IMAD.MOV.U32 R0, RZ, RZ, 0x2000 ;  /* 0x00002000ff00c424 */ /* 0x002fe200078e00ff */
[----:B------:R-:W-:Y:S03]  /*4990*/  UMOV UR18, 0x0 ;  /* 0x0000000000127882 */ /* 0x000fe60000000000 */
[----:B------:R-:W1:Y:S01]  /*49a0*/  @!P1 LDC R2, c[0x0][0xb0c] ;  /* 0x0002c300ff029b82 */ /* 0x000e620000000800 */
[----:B------:R-:W-:Y:S01]  /*49b0*/  @!UP1 UIADD3 UR10, UPT, UPT, UR42, 0x60, URZ ;  /* 0x000000602a0a9890 */ /* 0x000fe2000fffe0ff */
[----:B------:R-:W-:Y:S01]  /*49c0*/  @P3 SHF.R.U32.HI R27, RZ, 0x10, R21 ;  /* 0x00000010ff1b3819 */ /* 0x000fe20000011615 */
[----:B------:R-:W-:Y:S01]  /*49d0*/  UMOV UR19, 0x10000000 ;  /* 0x1000000000137882 */ /* 0x000fe20000000000 */
[----:B------:R-:W-:Y:S01]  /*49e0*/  UMOV UR11, UR43 ;  /* 0x0000002b000b7c82 */ /* 0x000fe20008000000 */
[----:B------:R-:W-:Y:S01]  /*49f0*/  UMOV UR12, UR36 ;  /* 0x00000024000c7c82 */ /* 0x000fe20008000000 */
[----:B------:R-:W-:Y:S02]  /*4a00*/  VIADD R29, R29, 0x1 ;  /* 0x000000011d1d7836 */ /* 0x000fe40000000000 */
[----:B------:R-:W-:Y:S01]  /*4a10*/  IMAD.U32 R9, RZ, RZ, UR8 ;  /* 0x00000008ff097e24 */ /* 0x000fe2000f8e00ff */
[----:B------:R-:W-:Y:S01]  /*4a20*/  @!UP1 UIADD3 UR8, UPT, UPT, UR7, 0x4200, URZ ;  /* 0x0000420007089890 */ /* 0x000fe2000fffe0ff */
[----:B------:R-:W-:Y:S01]  /*4a30*/  IMAD.U32 R8, RZ, RZ, UR9 ;  /* 0x00000009ff087e24 */ /* 0x000fe2000f8e00ff */
[----:B------:R-:W-:Y:S01]  /*4a40*/  VOTEU.ALL UP1, P4 ;  /* 0x0000000000ff7886 */ /* 0x000fe20002020000 */
[----:B------:R-:W-:Y:S01]  /*4a50*/  UMOV UR9, UR25 ;  /* 0x0000001900097c82 */ /* 0x000fe20008000000 */
[----:B------:R-:W-:Y:S02]  /*4a60*/  @!P4 R2UR UR21, R9 ;  /* 0x000000000915c2ca */ /* 0x000fe400000e0000 */
[----:B------:R-:W-:Y:S02]  /*4a70*/  @!P4 R2UR UR20, R8 ;  /* 0x000000000814c2ca */ /* 0x000fe400000e0000 */
[----:B------:R-:W3:Y:S11]  /*4a80*/  LDC.64 R8, c[0x0][0xb10] ;  /* 0x0002c400ff087b82 */ /* 0x000ef60000000a00 */
[----:B------:R1:W-:Y:S01]  /*4a90*/  @!UP1 UTMALDG.3D [UR8], [UR20], desc[UR18] ;  /* 0x00001208140095b4 */ /* 0x0003e20008011000 */
[----:B------:R5:W-:Y:S01]  /*4aa0*/  @!P4 SYNCS.ARRIVE.TRANS64.RED.A0TR RZ, [UR7+0x40], R0 ;  /* 0x00004000ffffc9a7 */ /* 0x000be20008300407 */
[C---:B---3--:R-:W-:Y:S01]  /*4ab0*/  @!P1 IMAD.HI.U32 R8, R11.reuse, R8, RZ ;  /* 0x000000080b089227 */ /* 0x048fe200078e00ff */
[----:B--2---:R-:W-:Y:S02]  /*4ac0*/  @!P1 ISETP.NE.AND P0, PT, R12, 0x1, PT ;  /* 0x000000010c00980c */ /* 0x004fe40003f05270 */
[----:B-1----:R-:W-:Y:S01]  /*4ad0*/  @!P1 ISETP.NE.AND P2, PT, R2, 0x1, PT ;  /* 0x000000010200980c */ /* 0x002fe20003f45270 */
[----:B------:R-:W-:Y:S01]  /*4ae0*/  SYNCS.ARRIVE.TRANS64.RED.A1T0 RZ, [UR14], RZ ;  /* 0x000000ffffff79a7 */ /* 0x000fe2000810040e */
[C---:B------:R-:W-:Y:S01]  /*4af0*/  @!P1 IMAD.HI.U32 R13, R10.reuse, R13, RZ ;  /* 0x0000000d0a0d9227 */ /* 0x040fe200078e00ff */
[----:B------:R-:W-:Y:S04]  /*4b00*/  @!P1 SHF.R.U32.HI R8, RZ, R9, R8 ;  /* 0x00000009ff089219 */ /* 0x000fe80000011608 */
[----:B------:R-:W-:Y:S01]  /*4b10*/  @!P1 SEL R8, R11, R8, !P2 ;  /* 0x000000080b089207 */ /* 0x000fe20005000000 */
[----:B------:R-:W1:Y:S01]  /*4b20*/  SYNCS.PHASECHK.TRANS64.TRYWAIT P5, [UR7+0x68], R14 ;  /* 0x0000680eff0075a7 */ /* 0x000e6200080a1107 */
[----:B-----5:R-:W2:Y:S02]  /*4b30*/  @!P1 LDC R0, c[0x0][0xb20] ;  /* 0x0002c800ff009b82 */ /* 0x020ea40000000800 */
[----:B--2---:R-:W-:Y:S04]  /*4b40*/  @!P1 SHF.R.U32.HI R0, RZ, R0, R13 ;  /* 0x00000000ff009219 */ /* 0x004fe8000001160d */
[----:B------:R-:W-:Y:S05]  /*4b50*/  @!P1 SEL R9, R10, R0, !P0 ;  /* 0x000000000a099207 */ /* 0x000fea0004000000 */
[----:B------:R-:W-:Y:S02]  /*4b60*/  @!P1 IMAD.IADD R0, R9, 0x1, -R8 ;  /* 0x0000000109009824 */ /* 0x000fe400078e0a08 */
[----:B------:R-:W-:Y:S02]  /*4b70*/  @!P1 IMAD.IADD R8, R8, 0x1, -R9 ;  /* 0x0000000108089824 */ /* 0x000fe400078e0a09 */
[----:B------:R-:W-:Y:S02]  /*4b80*/  @!P1 IMAD R11, R0, R2, R11 ;  /* 0x00000002000b9224 */ /* 0x000fe400078e020b */
[----:B------:R-:W-:Y:S01]  /*4b90*/  @!P1 IMAD R10, R8, R12, R10 ;  /* 0x0000000c080a9224 */ /* 0x000fe200078e020a */
[----:B-1----:R-:W-:Y:S06]  /*4ba0*/  @!P5 BRA `(.L_x_80) ;  /* 0x000000580070d947 */ /* 0x002fec0003800000 */
.L_x_208:
[----:B------:R-:W-:Y:S01]  /*4bb0*/  @!P4 IADD3 R2, P0, PT, R30, 0x580, RZ ;  /* 0x000005801e02c810 */ /* 0x000fe20007f1e0ff */
[----:B------:R-:W-:Y:S01]  /*4bc0*/  VOTEU.ALL UP1, P4 ;  /* 0x0000000000ff7886 */ /* 0x000fe20002020000 */
[----:B------:R-:W-:Y:S01]  /*4bd0*/  UMOV UR18, 0x0 ;  /* 0x0000000000127882 */ /* 0x000fe20000000000 */
[----:B------:R-:W-:Y:S01]  /*4be0*/  UMOV UR19, 0x10000000 ;  /* 0x1000000000137882 */ /* 0x000fe20000000000 */
[----:B------:R-:W-:Y:S01]  /*4bf0*/  @!P4 R2UR UR9, R2 ;  /* 0x000000000209c2ca */ /* 0x000fe200000e0000 */
[----:B-1----:R-:W-:Y:S01]  /*4c00*/  @!P4 IMAD.X R0, RZ, RZ, R31, P0 ;  /* 0x000000ffff00c224 */ /* 0x002fe200000e061f */
[----:B------:R-:W-:Y:S01]  /*4c10*/  @!UP1 UIADD3 UR10, UPT, UPT, UR42, 0x70, URZ ;  /* 0x000000702a0a9890 */ /* 0x000fe2000fffe0ff */
[----:B------:R-:W-:Y:S01]  /*4c20*/  ISETP.NE.AND P0, PT, R29, 0x2, PT ;  /* 0x000000021d00780c */ /* 0x000fe20003f05270 */
[----:B------:R-:W-:Y:S01]  /*4c30*/  UMOV UR11, UR43 ;  /* 0x0000002b000b7c82 */ /* 0x000fe20008000000 */
[----:B------:R-:W-:Y:S01]  /*4c40*/  UMOV UR12, UR36 ;  /* 0x00000024000c7c82 */ /* 0x000fe20008000000 */
[----:B------:R-:W-:Y:S01]  /*4c50*/  @!P4 R2UR UR8, R0 ;  /* 0x000000000008c2ca */ /* 0x000fe200000e0000 */
[----:B------:R-:W-:Y:S01]  /*4c60*/  IMAD.IADD R14, R10, 0x1, R62 ;  /* 0x000000010a0e7824 */ /* 0x000fe200078e023e */
[----:B------:R-:W-:Y:S01]  /*4c70*/  @P3 R2UR UR36, R27 ;  /* 0x000000001b2432ca */ /* 0x000fe200000e0000 */
[----:B------:R-:W-:Y:S01]  /*4c80*/  IMAD.IADD R15, R11, 0x1, R63 ;  /* 0x000000010b0f7824 */ /* 0x000fe200078e023f */
[----:B------:R-:W-:Y:S02]  /*4c90*/  SEL R0, RZ, 0x1, P0 ;  /* 0x00000001ff007807 */ /* 0x000fe40000000000 */
[----:B------:R-:W-:Y:S01]  /*4ca0*/  SEL R29, R29, RZ, P0 ;  /* 0x000000ff1d1d7207 */ /* 0x000fe20000000000 */
[----:B------:R-:W-:Y:S01]  /*4cb0*/  IMAD.U32 R8, RZ, RZ, UR9 ;  /* 0x00000009ff087e24 */ /* 0x000fe2000f8e00ff */
[----:B------:R-:W-:Y:S01]  /*4cc0*/  UMOV UR9, UR17 ;  /* 0x0000001100097c82 */ /* 0x000fe20008000000 */
[----:B------:R-:W-:Y:S03]  /*4cd0*/  LOP3.LUT R28, R28, R0, RZ, 0x3c, !PT ;  /* 0x000000001c1c7212 */ /* 0x000fe600078e3cff */
[----:B------:R-:W-:Y:S01]  /*4ce0*/  @!P4 R2UR UR14, R8 ;  /* 0x00000000080ec2ca */ /* 0x000fe200000e0000 */
[----:B------:R-:W-:Y:S01]  /*4cf0*/  IMAD.U32 R9, RZ, RZ, UR8 ;  /* 0x00000008ff097e24 */ /* 0x000fe2000f8e00ff */
[----:B------:R-:W-:Y:S01]  /*4d00*/  @!UP1 UIADD3 UR8, UPT, UPT, UR7, 0x6200, URZ ;  /* 0x0000620007089890 */ /* 0x000fe2000fffe0ff */
[----:B------:R-:W-:Y:S03]  /*4d10*/  VOTEU.ALL UP1, P4 ;  /* 0x0000000000ff7886 */ /* 0x000fe60002020000 */
[----:B------:R-:W-:Y:S11]  /*4d20*/  @!P4 R2UR UR15, R9 ;  /* 0x00000000090fc2ca */ /* 0x000ff600000e0000 */
[----:B------:R-:W-:Y:S02]  /*4d30*/  @!UPT UIADD3 URZ, UPT, UPT, URZ, URZ, URZ ;  /* 0x000000fffffff290 */ /* 0x000fe4000fffe0ff */
[----:B------:R2:W-:Y:S01]  /*4d40*/  @!UP1 UTMALDG.3D [UR8], [UR14], desc[UR18] ;  /* 0x000012080e0095b4 */ /* 0x0005e20008011000 */
[----:B------:R2:W-:Y:S01]  /*4d50*/  @!P4 SYNCS.ARRIVE.TRANS64.RED.A0TR RZ, [UR7+0x48], R25 ;  /* 0x00004819ffffc9a7 */ /* 0x0005e20008300407 */
[----:B------:R-:W-:Y:S01]  /*4d60*/  UPLOP3.LUT UP1, UPT, UPT, UPT, UPT, 0x80, 0x8 ;  /* 0x000000000008789c */ /* 0x000fe20003f2f070 */
[----:B------:R-:W-:Y:S01]  /*4d70*/  SYNCS.ARRIVE.TRANS64.RED.A1T0 RZ, [UR13], RZ ;  /* 0x000000ffffff79a7 */ /* 0x000fe2000810040d */
[----:B------:R-:W-:Y:S09]  /*4d80*/  @P3 BRA `(.L_x_81) ;  /* 0xffffffec002c3947 */ /* 0x000ff2000383ffff */
[----:B------:R-:W1:Y:S02]  /*4d90*/  SYNCS.PHASECHK.TRANS64.TRYWAIT P0, [UR7+0x50], R32 ;  /* 0x00005020ff0075a7 */ /* 0x000e640008001107 */
[----:B-1----:R-:W-:Y:S05]  /*4da0*/  @!P0 BRA `(.L_x_82) ;  /* 0x0000005800088947 */ /* 0x002fea0003800000 */
.L_x_210:
[----:B------:R-:W3:Y:S02]  /*4db0*/  SYNCS.PHASECHK.TRANS64.TRYWAIT P0, [UR7+0x58], R32 ;  /* 0x00005820ff0075a7 */ /* 0x000ee40008001107 */
[----:B---3--:R-:W-:Y:S05]  /*4dc0*/  @!P0 BRA `(.L_x_83) ;  /* 0x0000005800188947 */ /* 0x008fea0003800000 */
.L_x_212:
[----:B------:R-:W3:Y:S01]  /*4dd0*/  SYNCS.PHASECHK.TRANS64.TRYWAIT P0, [UR7+0x60], R32 ;  /* 0x00006020ff0075a7 */ /* 0x000ee20008001107 */
[----:B-1----:R-:W-:Y:S01]  /*4de0*/  HFMA2 R0, -RZ, RZ, 0, 5.9604644775390625e-08 ;  /* 0x00000001ff007431 */ /* 0x002fe200000001ff */
[----:B---3--:R-:W-:Y:S06]  /*4df0*/  @!P0 BRA `(.L_x_84) ;  /* 0x0000005800248947 */ /* 0x008fec0003800000 */
.L_x_214:
[----:B-1----:R-:W-:Y:S02]  /*4e00*/  MOV R2, UR7 ;  /* 0x0000000700027c02 */ /* 0x002fe40008000f00 */
[----:B------:R-:W-:-:S07]  /*4e10*/  SHF.L.U32 R0, R0, 0x1f, RZ ;  /* 0x0000001f00007819 */ /* 0x000fce00000006ff */
.L_x_85:
[----:B-1----:R1:W3:Y:S02]  /*4e20*/  SYNCS.PHASECHK.TRANS64.TRYWAIT P0, [R2+URZ+0x68], R0 ;  /* 0x00006800020075a7 */ /* 0x0022e400080011ff */
[----:B---3--:R-:W-:Y:S05]  /*4e30*/  @!P0 NANOSLEEP.SYNCS 0x989680 ;  /* 0x009896800000895d */ /* 0x008fea0003900000 */
[----:B------:R-:W3:Y:S02]  /*4e40*/  @!P0 SYNCS.PHASECHK.TRANS64 P0, [R2+URZ+0x68], R0 ;  /* 0x00006800020085a7 */ /* 0x000ee400080010ff */
[----:B--23--:R-:W-:Y:S05]  /*4e50*/  @P0 EXIT ;  /* 0x000000000000094d */ /* 0x00cfea0003800000 */
[----:B------:R-:W-:Y:S05]  /*4e60*/  BRA `(.L_x_85) ;  /* 0xfffffffc00ec7947 */ /* 0x000fea000383ffff */
.L_x_66:
[----:B------:R-:W-:-:S06]  /*4e70*/  UISETP.GE.AND UP1, UPT, UR8, 0x4, UPT ;  /* 0x000000040800788c */ /* 0x000fcc000bf26270 */
[----:B------:R-:W-:-:S13]  /*4e80*/  PLOP3.LUT P0, PT, PT, PT, UP1, 0x80, 0x8 ;  /* 0x000000000008781c */ /* 0x000fda0003f0f018 */
[----:B------:R-:W-:Y:S05]  /*4e90*/  @!P0 EXIT ;  /* 0x000000000000894d */ /* 0x000fea0003800000 */
[----:B------:R-:W-:Y:S01]  /*4ea0*/  BAR.SYNC.DEFER_BLOCKING 0x6, 0xa0 ;  /* 0x0182800000007b1d */ /* 0x000fe20000010000 */
[C---:B------:R-:W-:Y:S01]  /*4eb0*/  IMAD.SHL.U32 R2, R76.reuse, 0x10, RZ ;  /* 0x000000104c027824 */ /* 0x040fe200078e00ff */
[C---:B------:R-:W-:Y:S01]  /*4ec0*/  SHF.L.U32 R32, R76.reuse, 0x10, RZ ;  /* 0x000000104c207819 */ /* 0x040fe200000006ff */
[C---:B------:R-:W-:Y:S01]  /*4ed0*/  IMAD.SHL.U32 R75, R76.reuse, 0x2, RZ ;  /* 0x000000024c4b7824 */ /* 0x040fe200078e00ff */
[----:B------:R-:W-:Y:S01]  /*4ee0*/  LOP3.LUT R77, R76, 0x60, RZ, 0xc0, !PT ;  /* 0x000000604c4d7812 */ /* 0x000fe200078ec0ff */
[----:B------:R-:W-:Y:S01]  /*4ef0*/  HFMA2 R71, -RZ, RZ, 0, 0 ;  /* 0x00000000ff477431 */ /* 0x000fe200000001ff */
[----:B------:R-:W-:Y:S02]  /*4f00*/  UMOV UR48, 0x400 ;  /* 0x0000040000307882 */ /* 0x000fe40000000000 */
[----:B------:R-:W1:Y:S01]  /*4f10*/  LDC R67, c[0x0][0x370] ;  /* 0x0000dc00ff437b82 */ /* 0x000e620000000800 */
[----:B------:R-:W-:Y:S01]  /*4f20*/  ULEA UR48, UR37, UR48, 0x18 ;  /* 0x0000003025307291 */ /* 0x000fe2000f8ec0ff */
[----:B------:R-:W-:Y:S01]  /*4f30*/  LOP3.LUT R3, R2, 0x60, RZ, 0xc0, !PT ;  /* 0x0000006002037812 */ /* 0x000fe200078ec0ff */
[----:B------:R-:W-:Y:S01]  /*4f40*/  IMAD.MOV.U32 R31, RZ, RZ, RZ ;  /* 0x000000ffff1f7224 */ /* 0x000fe200078e00ff */
[----:B------:R-:W-:Y:S01]  /*4f50*/  LOP3.LUT R74, R76, 0x2, RZ, 0xc0, !PT ;  /* 0x000000024c4a7812 */ /* 0x000fe200078ec0ff */
[----:B------:R-:W-:Y:S01]  /*4f60*/  UIADD3 UR4, UPT, UPT, UR48, 0x200, URZ ;  /* 0x0000020030047890 */ /* 0x000fe2000fffe0ff */
[----:B------:R-:W-:Y:S01]  /*4f70*/  LOP3.LUT R75, R3, 0xc, R75, 0xf8, !PT ;  /* 0x0000000c034b7812 */ /* 0x000fe200078ef84b */
[----:B------:R-:W-:Y:S01]  /*4f80*/  IMAD.MOV.U32 R80, RZ, RZ, RZ ;  /* 0x000000ffff507224 */ /* 0x000fe200078e00ff */
[----:B------:R-:W2:Y:S01]  /*4f90*/  LDC R28, c[0x0][0xb0c] ;  /* 0x0002c300ff1c7b82 */ /* 0x000ea20000000800 */
[----:B------:R-:W-:Y:S01]  /*4fa0*/  LOP3.LUT R32, R32, 0x600000, RZ, 0xc0, !PT ;  /* 0x0060000020207812 */ /* 0x000fe200078ec0ff */
[----:B------:R-:W4:Y:S01]  /*4fb0*/  LDCU.64 UR52, c[0x0][0x348] ;  /* 0x00006900ff3477ac */ /* 0x000f220008000a00 */
[----:B------:R-:W-:Y:S01]  /*4fc0*/  IMAD.U32 R69, RZ, RZ, UR4 ;  /* 0x00000004ff457e24 */ /* 0x000fe2000f8e00ff */
[----:B------:R-:W-:-:S02]  /*4fd0*/  LOP3.LUT R75, R75, 0x790, R2, 0xf8, !PT ;  /* 0x000007904b4b7812 */ /* 0x000fc400078ef802 */
[----:B------:R-:W-:Y:S01]  /*4fe0*/  LOP3.LUT R76, R76, 0x4, RZ, 0xc0, !PT ;  /* 0x000000044c4c7812 */ /* 0x000fe200078ec0ff */
[----:B------:R-:W1:Y:S01]  /*4ff0*/  LDCU.64 UR38, c[0x0][0x888] ;  /* 0x00011100ff2677ac */ /* 0x000e620008000a00 */
[----:B------:R-:W1:Y:S01]  /*5000*/  LDC R65, c[0x0][0xb20] ;  /* 0x0002c800ff417b82 */ /* 0x000e620000000800 */
[----:B------:R-:W3:Y:S01]  /*5010*/  LDS R0, [UR48+0x130] ;  /* 0x00013030ff007984 */ /* 0x000ee20008000800 */
[----:B------:R-:W-:Y:S01]  /*5020*/  LEA R75, R75, R69, 0x2 ;  /* 0x000000454b4b7211 */ /* 0x000fe200078e10ff */
[----:B------:R-:W1:Y:S01]  /*5030*/  LDCU.64 UR44, c[0x0][0x890] ;  /* 0x00011200ff2c77ac */ /* 0x000e620008000a00 */
[----:B------:R-:W-:-:S03]  /*5040*/  MOV R72, RZ ;  /* 0x000000ff00487202 */ /* 0x000fc60000000f00 */
[--C-:B------:R-:W-:Y:S01]  /*5050*/  IMAD R74, R74, -0x10, R75.reuse ;  /* 0xfffffff04a4a7824 */ /* 0x100fe200078e024b */
[----:B------:R-:W1:Y:S01]  /*5060*/  LDC R27, c[0x0][0xb30] ;  /* 0x0002cc00ff1b7b82 */ /* 0x000e620000000800 */
[----:B------:R-:W-:Y:S01]  /*5070*/  IMAD R73, R76, -0x10, R75 ;  /* 0xfffffff04c497824 */ /* 0x000fe200078e024b */
[----:B------:R-:W-:Y:S01]  /*5080*/  UMOV UR49, URZ ;  /* 0x000000ff00317c82 */ /* 0x000fe20008000000 */
[----:B------:R-:W-:-:S05]  /*5090*/  UMOV UR51, URZ ;  /* 0x000000ff00337c82 */ /* 0x000fca0008000000 */
[----:B------:R-:W1:Y:S08]  /*50a0*/  LDC.64 R60, c[0x0][0xb10] ;  /* 0x0002c400ff3c7b82 */ /* 0x000e700000000a00 */
[----:B------:R-:W1:Y:S08]  /*50b0*/  LDC.64 R24, c[0x0][0xb18] ;  /* 0x0002c600ff187b82 */ /* 0x000e700000000a00 */
[----:B------:R-:W1:Y:S08]  /*50c0*/  LDC.64 R22, c[0x0][0xb28] ;  /* 0x0002ca00ff167b82 */ /* 0x000e700000000a00 */
[----:B------:R-:W1:Y:S01]  /*50d0*/  LDC.64 R58, c[0x0][0x8b0] ;  /* 0x00022c00ff3a7b82 */ /* 0x000e620000000a00 */
[----:B---3--:R-:W-:-:S07]  /*50e0*/  IMAD.IADD R32, R0, 0x1, R32 ;  /* 0x0000000100207824 */ /* 0x008fce00078e0220 */
[----:B------:R-:W3:Y:S08]  /*50f0*/  LDC.64 R56, c[0x0][0x8a8] ;  /* 0x00022a00ff387b82 */ /* 0x000ef00000000a00 */
[----:B--2-4-:R-:W1:Y:S02]  /*5100*/  LDC R66, c[0x0][0x374] ;  /* 0x0000dd00ff427b82 */ /* 0x014e640000000800 */
.L_x_161:
[C---:B------:R-:W-:Y:S02]  /*5110*/  LEA R0, R80.reuse, UR48, 0x3 ;  /* 0x0000003050007c11 */ /* 0x040fe4000f8e18ff */
[----:B------:R-:W-:Y:S02]  /*5120*/  SHF.L.U32 R2, R71, 0x1f, RZ ;  /* 0x0000001f47027819 */ /* 0x000fe400000006ff */
[----:B------:R-:W-:Y:S02]  /*5130*/  LEA R16, R80, UR48, 0x4 ;  /* 0x0000003050107c11 */ /* 0x000fe4000f8e20ff */
[----:B------:R-:W2:Y:S02]  /*5140*/  SYNCS.PHASECHK.TRANS64.TRYWAIT P0, [R0+URZ+0x80], R2 ;  /* 0x00008002000075a7 */ /* 0x000ea400080011ff */
[----:B--23--:R-:W-:Y:S05]  /*5150*/  @!P0 BRA `(.L_x_86) ;  /* 0x0000005400648947 */ /* 0x00cfea0003800000 */
.L_x_215:
[----:B------:R-:W4:Y:S01]  /*5160*/  LDC.64 R10, c[0x0][0xb10] ;  /* 0x0002c400ff0a7b82 */ /* 0x000f220000000a00 */
[----:B------:R-:W3:Y:S01]  /*5170*/  LDS.128 R16, [R16+0x110] ;  /* 0x0001100010107984 */ /* 0x000ee20000000c00 */
[----:B-1----:R-:W-:Y:S01]  /*5180*/  ISETP.NE.AND P1, PT, R27, 0x1, PT ;  /* 0x000000011b00780c */ /* 0x002fe20003f25270 */
[----:B--2---:R-:W-:Y:S01]  /*5190*/  VIADD R0, R0, 0x90 ;  /* 0x0000009000007836 */ /* 0x004fe20000000000 */
[----:B------:R-:W-:Y:S04]  /*51a0*/  ISETP.GE.AND P0, PT, R26, 0x1, PT ;  /* 0x000000011a00780c */ /* 0x000fe80003f06270 */
[----:B------:R-:W1:Y:S01]  /*51b0*/  LDC.64 R8, c[0x0][0xb18] ;  /* 0x0002c600ff087b82 */ /* 0x000e620000000a00 */
[----:B------:R-:W-:Y:S01]  /*51c0*/  PRMT R0, RZ, 0x654, R0 ;  /* 0x00000654ff007816 */ /* 0x000fe20000000000 */
[----:B------:R-:W-:Y:S01]  /*51d0*/  @!PT LDS RZ, [RZ] ;  /* 0x00000000fffff984 */ /* 0x000fe20000000800 */
[----:B------:R-:W-:Y:S01]  /*51e0*/  @!PT LDS RZ, [RZ] ;  /* 0x00000000fffff984 */ /* 0x000fe20000000800 */
[----:B------:R-:W-:Y:S01]  /*51f0*/  @!PT LDS RZ, [RZ] ;  /* 0x00000000fffff984 */ /* 0x000fe20000000800 */
[----:B------:R-:W-:Y:S01]  /*5200*/  @!PT LDS RZ, [RZ] ;  /* 0x00000000fffff984 */ /* 0x000fe20000000800 */
[----:B------:R2:W-:Y:S06]  /*5210*/  MEMBAR.ALL.CTA ;  /* 0x0000000000007992 */ /* 0x0005ec0000008000 */
[----:B--2---:R-:W2:Y:S01]  /*5220*/  FENCE.VIEW.ASYNC.S ;  /* 0x00000000000073c6 */ /* 0x004ea20000000000 */
[----:B------:R-:W1:Y:S08]  /*5230*/  @!P1 LDC R12, c[0x0][0xb20] ;  /* 0x0002c800ff0c9b82 */ /* 0x000e700000000800 */
[----:B------:R-:W1:Y:S01]  /*5240*/  @!P1 LDC R7, c[0x0][0xb0c] ;  /* 0x0002c300ff079b82 */ /* 0x000e620000000800 */
[----:B--2---:R2:W-:Y:S01]  /*5250*/  SYNCS.ARRIVE.TRANS64.RED.A1T0 RZ, [R0+URZ], RZ ;  /* 0x000000ff00ff79a7 */ /* 0x0045e200081004ff */
[----:B---3--:R-:W-:Y:S04]  /*5260*/  LOP3.LUT P4, RZ, R18, 0x1, RZ, 0xc0, !PT ;  /* 0x0000000112ff7812 */ /* 0x008fe8000788c0ff */
[----:B------:R-:W-:Y:S09]  /*5270*/  P2R R78, PR, RZ, 0x10 ;  /* 0x00000010ff4e7803 */ /* 0x000ff20000000000 */
[----:B------:R-:W-:Y:S02]  /*5280*/  @P4 MOV R30, R16 ;  /* 0x00000010001e4202 */ /* 0x000fe40000000f00 */
[----:B------:R-:W-:Y:S01]  /*5290*/  @P4 LOP3.LUT R29, R17, 0xffff, RZ, 0xc0, !PT ;  /* 0x0000ffff111d4812 */ /* 0x000fe200078ec0ff */
[----:B--2-4-:R-:W-:Y:S06]  /*52a0*/  @!P0 BRA `(.L_x_87) ;  /* 0x0000000000a48947 */ /* 0x014fec0003800000 */
[----:B------:R-:W-:Y:S01]  /*52b0*/  IMAD.HI.U32 R0, R66, R25, RZ ;  /* 0x0000001942007227 */ /* 0x000fe200078e00ff */
[----:B------:R-:W-:Y:S02]  /*52c0*/  ISETP.NE.AND P0, PT, R24, 0x1, PT ;  /* 0x000000011800780c */ /* 0x000fe40003f05270 */
[----:B------:R-:W-:Y:S01]  /*52d0*/  ISETP.NE.AND P2, PT, R26, 0x1, PT ;  /* 0x000000011a00780c */ /* 0x000fe20003f45270 */
[----:B------:R-:W-:Y:S01]  /*52e0*/  IMAD.HI.U32 R4, R67, R60, RZ ;  /* 0x0000003c43047227 */ /* 0x000fe200078e00ff */
[----:B------:R-:W-:Y:S02]  /*52f0*/  SHF.R.U32.HI R0, RZ, R65, R0 ;  /* 0x00000041ff007219 */ /* 0x000fe40000011600 */
[----:B------:R-:W-:Y:S01]  /*5300*/  ISETP.NE.AND P3, PT, R28, 0x1, PT ;  /* 0x000000011c00780c */ /* 0x000fe20003f65270 */
[----:B------:R-:W-:Y:S01]  /*5310*/  IMAD.HI.U32 R6, R29, R25, RZ ;  /* 0x000000191d067227 */ /* 0x000fe200078e00ff */
[-C--:B------:R-:W-:Y:S02]  /*5320*/  SHF.R.U32.HI R4, RZ, R61.reuse, R4 ;  /* 0x0000003dff047219 */ /* 0x080fe40000011604 */
[----:B------:R-:W-:Y:S01]  /*5330*/  SEL R0, R66, R0, !P0 ;  /* 0x0000000042007207 */ /* 0x000fe20004000000 */
[----:B------:R-:W-:Y:S01]  /*5340*/  IMAD.HI.U32 R5, R30, R60, RZ ;  /* 0x0000003c1e057227 */ /* 0x000fe200078e00ff */
[----:B------:R-:W-:Y:S03]  /*5350*/  SEL R4, R67, R4, !P3 ;  /* 0x0000000443047207 */ /* 0x000fe60005800000 */
[-C--:B------:R-:W-:Y:S01]  /*5360*/  IMAD.HI.U32 R3, R0, R22.reuse, RZ ;  /* 0x0000001600037227 */ /* 0x080fe200078e00ff */
[----:B------:R-:W-:Y:S03]  /*5370*/  SHF.R.U32.HI R5, RZ, R61, R5 ;  /* 0x0000003dff057219 */ /* 0x000fe60000011605 */
[----:B------:R-:W-:Y:S01]  /*5380*/  IMAD.HI.U32 R2, R4, R22, RZ ;  /* 0x0000001604027227 */ /* 0x000fe200078e00ff */
[----:B------:R-:W-:Y:S02]  /*5390*/  @P2 SHF.R.U32.HI R0, RZ, R23, R3 ;  /* 0x00000017ff002219 */ /* 0x000fe40000011603 */
[----:B------:R-:W-:Y:S02]  /*53a0*/  SHF.R.U32.HI R3, RZ, R65, R6 ;  /* 0x00000041ff037219 */ /* 0x000fe40000011606 */
[----:B------:R-:W-:Y:S01]  /*53b0*/  @P2 SHF.R.U32.HI R4, RZ, R23, R2 ;  /* 0x00000017ff042219 */ /* 0x000fe20000011602 */
[----:B------:R-:W-:Y:S01]  /*53c0*/  IMAD R0, R26, R0, RZ ;  /* 0x000000001a007224 */ /* 0x000fe200078e02ff */
[----:B------:R-:W-:Y:S02]  /*53d0*/  SEL R3, R29, R3, !P0 ;  /* 0x000000031d037207 */ /* 0x000fe40004000000 */
[----:B------:R-:W-:Y:S01]  /*53e0*/  SEL R2, R30, R5, !P3 ;  /* 0x000000051e027207 */ /* 0x000fe20005800000 */
[----:B------:R-:W-:Y:S01]  /*53f0*/  IMAD R5, R26, R4, RZ ;  /* 0x000000041a057224 */ /* 0x000fe200078e02ff */
[C---:B------:R-:W-:Y:S01]  /*5400*/  ISETP.GE.AND P0, PT, R3.reuse, R0, PT ;  /* 0x000000000300720c */ /* 0x040fe20003f06270 */
[C---:B------:R-:W-:Y:S03]  /*5410*/  IMAD.HI.U32 R0, R3.reuse, R22, RZ ;  /* 0x0000001603007227 */ /* 0x040fe600078e00ff */
[C---:B------:R-:W-:Y:S02]  /*5420*/  ISETP.GE.OR P0, PT, R2.reuse, R5, P0 ;  /* 0x000000050200720c */ /* 0x040fe40000706670 */
[----:B------:R-:W-:Y:S04]  /*5430*/  SHF.R.U32.HI R0, RZ, R23, R0 ;  /* 0x00000017ff007219 */ /* 0x000fe80000011600 */
[C---:B------:R-:W-:Y:S05]  /*5440*/  SEL R6, R3.reuse, R0, !P2 ;  /* 0x0000000003067207 */ /* 0x040fea0005000000 */
        /* <DEDUP_REMOVED lines=14> */
[----:B------:R-:W-:Y:S07]  /*5530*/  IMAD R29, R3, R24, R29 ;  /* 0x00000018031d7224 */ /* 0x000fee00078e021d */
.L_x_87:
[----:B-1----:R-:W-:Y:S01]  /*5540*/  @!P1 ISETP.NE.AND P0, PT, R8, 0x1, PT ;  /* 0x000000010800980c */ /* 0x002fe20003f05270 */
[----:B------:R-:W-:Y:S01]  /*5550*/  @!P1 IMAD.HI.U32 R2, R29, R9, RZ ;  /* 0x000000091d029227 */ /* 0x000fe200078e00ff */
[----:B------:R-:W-:Y:S01]  /*5560*/  R2UR UR42, R15 ;  /* 0x000000000f2a72ca */ /* 0x000fe200000e0000 */
[----:B------:R-:W-:Y:S01]  /*5570*/  BSSY.RECONVERGENT B6, `(.L_x_88) ;  /* 0x0000031000067945 */ /* 0x000fe20003800200 */
[----:B------:R-:W-:Y:S01]  /*5580*/  R2UR UR41, R14 ;  /* 0x000000000e2972ca */ /* 0x000fe200000e0000 */
[----:B------:R-:W-:Y:S01]  /*5590*/  @!P1 IMAD.HI.U32 R0, R30, R10, RZ ;  /* 0x0000000a1e009227 */ /* 0x000fe200078e00ff */
[----:B------:R-:W-:Y:S02]  /*55a0*/  @!P1 SHF.R.U32.HI R2, RZ, R12, R2 ;  /* 0x0000000cff029219 */ /* 0x000fe40000011602 */
[----:B------:R-:W-:Y:S01]  /*55b0*/  @!P1 ISETP.NE.AND P2, PT, R7, 0x1, PT ;  /* 0x000000010700980c */ /* 0x000fe20003f45270 */
[----:B------:R-:W-:Y:S01]  /*55c0*/  VIADD R80, R80, 0x1 ;  /* 0x0000000150507836 */ /* 0x000fe20000000000 */
[----:B------:R-:W-:Y:S02]  /*55d0*/  @!P1 SEL R2, R29, R2, !P0 ;  /* 0x000000021d029207 */ /* 0x000fe40004000000 */
[----:B------:R-:W-:Y:S02]  /*55e0*/  @!P1 SHF.R.U32.HI R0, RZ, R11, R0 ;  /* 0x0000000bff009219 */ /* 0x000fe40000011600 */
[----:B------:R-:W-:Y:S01]  /*55f0*/  LOP3.LUT P0, RZ, R69, 0x1b0, RZ, 0xc0, !PT ;  /* 0x000001b045ff7812 */ /* 0x000fe2000780c0ff */
[----:B------:R-:W-:Y:S01]  /*5600*/  USHF.L.U32 UR42, UR42, 0x7, URZ ;  /* 0x000000072a2a7899 */ /* 0x000fe200080006ff */
[----:B------:R-:W-:Y:S01]  /*5610*/  @!P1 SEL R3, R30, R0, !P2 ;  /* 0x000000001e039207 */ /* 0x000fe20005000000 */
[----:B------:R-:W-:Y:S01]  /*5620*/  USHF.L.U32 UR41, UR41, 0x7, URZ ;  /* 0x0000000729297899 */ /* 0x000fe200080006ff */
[----:B------:R-:W-:Y:S03]  /*5630*/  @P4 SHF.R.U32.HI R70, RZ, 0x10, R17 ;  /* 0x00000010ff464819 */ /* 0x000fe60000011611 */
[----:B------:R-:W-:Y:S02]  /*5640*/  @!P1 IMAD.IADD R0, R2, 0x1, -R3 ;  /* 0x0000000102009824 */ /* 0x000fe400078e0a03 */
[----:B------:R-:W-:Y:S02]  /*5650*/  @!P1 IMAD.IADD R2, R3, 0x1, -R2 ;  /* 0x0000000103029824 */ /* 0x000fe400078e0a02 */
[----:B------:R-:W-:Y:S02]  /*5660*/  @!P1 IMAD R30, R0, R7, R30 ;  /* 0x00000007001e9224 */ /* 0x000fe400078e021e */
[----:B------:R-:W-:Y:S01]  /*5670*/  @!P1 IMAD R29, R2, R8, R29 ;  /* 0x00000008021d9224 */ /* 0x000fe200078e021d */
[----:B------:R-:W-:Y:S06]  /*5680*/  @!P0 BRA `(.L_x_89) ;  /* 0x00000000007c8947 */ /* 0x000fec0003800000 */
[----:B------:R-:W1:Y:S01]  /*5690*/  LDCU.64 UR8, c[0x4][0x80] ;  /* 0x01001000ff0877ac */ /* 0x000e620008000a00 */
[----:B------:R-:W-:Y:S01]  /*56a0*/  MOV R2, 0x0 ;  /* 0x0000000000027802 */ /* 0x000fe20000000f00 */
[----:B------:R-:W-:Y:S02]  /*56b0*/  HFMA2 R12, -RZ, RZ, 0, 5.9604644775390625e-08 ;  /* 0x00000001ff0c7431 */ /* 0x000fe400000001ff */
[----:B------:R-:W-:Y:S01]  /*56c0*/  IMAD.MOV.U32 R8, RZ, RZ, 0x70 ;  /* 0x00000070ff087424 */ /* 0x000fe200078e00ff */
[----:B------:R2:W3:Y:S01]  /*56d0*/  LDC.64 R14, c[0x4][R2] ;  /* 0x01000000020e7b82 */ /* 0x0004e20000000a00 */
[----:B------:R-:W4:Y:S01]  /*56e0*/  LDCU.64 UR6, c[0x4][0x88] ;  /* 0x01001100ff0677ac */ /* 0x000f220008000a00 */
[----:B------:R-:W-:Y:S01]  /*56f0*/  IMAD.MOV.U32 R13, RZ, RZ, RZ ;  /* 0x000000ffff0d7224 */ /* 0x000fe200078e00ff */
[----:B------:R-:W2:Y:S01]  /*5700*/  LDCU.64 UR4, c[0x4][0x8] ;  /* 0x01000100ff0477ac */ /* 0x000ea20008000a00 */
[----:B-1----:R-:W-:Y:S01]  /*5710*/  MOV R5, UR9 ;  /* 0x0000000900057c02 */ /* 0x002fe20008000f00 */
[----:B------:R-:W-:Y:S01]  /*5720*/  IMAD.U32 R4, RZ, RZ, UR8 ;  /* 0x00000008ff047e24 */ /* 0x000fe2000f8e00ff */
[----:B----4-:R-:W-:Y:S01]  /*5730*/  MOV R7, UR7 ;  /* 0x0000000700077c02 */ /* 0x010fe20008000f00 */
[----:B------:R-:W-:Y:S01]  /*5740*/  IMAD.U32 R6, RZ, RZ, UR6 ;  /* 0x00000006ff067e24 */ /* 0x000fe2000f8e00ff */
[----:B--2---:R-:W-:Y:S01]  /*5750*/  MOV R11, UR5 ;  /* 0x00000005000b7c02 */ /* 0x004fe20008000f00 */
[----:B------:R-:W-:Y:S02]  /*5760*/  IMAD.U32 R10, RZ, RZ, UR4 ;  /* 0x00000004ff0a7e24 */ /* 0x000fe4000f8e00ff */
[----:B------:R-:W-:Y:S07]  /*5770*/  LEPC R20, `(.L_x_90) ;  /* 0x000000001014794e */ /* 0x000fee0000000000 */
[----:B---3-5:R-:W-:Y:S05]  /*5780*/  CALL.ABS.NOINC R14 ;  /* 0x000000000e007343 */ /* 0x028fea0003c00000 */
.L_x_90:
[----:B------:R-:W1:Y:S01]  /*5790*/  LDCU.64 UR8, c[0x4][0x80] ;  /* 0x01001000ff0877ac */ /* 0x000e620008000a00 */
[----:B------:R-:W2:Y:S01]  /*57a0*/  LDC.64 R2, c[0x4][R2] ;  /* 0x0100000002027b82 */ /* 0x000ea20000000a00 */
[----:B------:R-:W-:Y:S02]  /*57b0*/  HFMA2 R12, -RZ, RZ, 0, 5.9604644775390625e-08 ;  /* 0x00000001ff0c7431 */ /* 0x000fe400000001ff */
[----:B------:R-:W-:Y:S02]  /*57c0*/  IMAD.MOV.U32 R8, RZ, RZ, 0x70 ;  /* 0x00000070ff087424 */ /* 0x000fe400078e00ff */
[----:B------:R-:W-:Y:S01]  /*57d0*/  IMAD.MOV.U32 R13, RZ, RZ, RZ ;  /* 0x000000ffff0d7224 */ /* 0x000fe200078e00ff */
[----:B------:R-:W3:Y:S01]  /*57e0*/  LDCU.64 UR6, c[0x4][0x88] ;  /* 0x01001100ff0677ac */ /* 0x000ee20008000a00 */
[----:B------:R-:W4:Y:S01]  /*57f0*/  LDCU.64 UR4, c[0x4][0x8] ;  /* 0x01000100ff0477ac */ /* 0x000f220008000a00 */
[----:B-1----:R-:W-:Y:S02]  /*5800*/  MOV R4, UR8 ;  /* 0x0000000800047c02 */ /* 0x002fe40008000f00 */
[----:B------:R-:W-:Y:S02]  /*5810*/  MOV R5, UR9 ;  /* 0x0000000900057c02 */ /* 0x000fe40008000f00 */
[----:B---3--:R-:W-:Y:S01]  /*5820*/  MOV R7, UR7 ;  /* 0x0000000700077c02 */ /* 0x008fe20008000f00 */
[----:B------:R-:W-:Y:S01]  /*5830*/  IMAD.U32 R6, RZ, RZ, UR6 ;  /* 0x00000006ff067e24 */ /* 0x000fe2000f8e00ff */
[----:B----4-:R-:W-:Y:S01]  /*5840*/  MOV R11, UR5 ;  /* 0x00000005000b7c02 */ /* 0x010fe20008000f00 */
[----:B------:R-:W-:Y:S02]  /*5850*/  IMAD.U32 R10, RZ, RZ, UR4 ;  /* 0x00000004ff0a7e24 */ /* 0x000fe4000f8e00ff */
[----:B------:R-:W-:Y:S07]  /*5860*/  LEPC R20, `(.L_x_89) ;  /* 0x000000001014794e */ /* 0x000fee0000000000 */
[----:B--2---:R-:W-:Y:S05]  /*5870*/  CALL.ABS.NOINC R2 ;  /* 0x0000000002007343 */ /* 0x004fea0003c00000 */
.L_x_89:
[----:B------:R-:W-:Y:S05]  /*5880*/  BSYNC.RECONVERGENT B6 ;  /* 0x0000000000067941 */ /* 0x000fea0003800200 */
.L_x_88:
[----:B------:R-:W-:Y:S01]  /*5890*/  ISETP.NE.U32.AND P4, PT, R58, RZ, PT ;  /* 0x000000ff3a00720c */ /* 0x000fe20003f85070 */
[----:B------:R-:W-:Y:S01]  /*58a0*/  UISETP.NE.AND UP2, UPT, UR50, URZ, UPT ;  /* 0x000000ff3200728c */ /* 0x000fe2000bf45270 */
[----:B------:R-:W-:Y:S01]  /*58b0*/  ISETP.NE.U32.AND P2, PT, RZ, UR38, PT ;  /* 0x00000026ff007c0c */ /* 0x000fe2000bf45070 */
[----:B------:R-:W-:Y:S01]  /*58c0*/  UISETP.NE.U32.AND UP1, UPT, UR44, URZ, UPT ;  /* 0x000000ff2c00728c */ /* 0x000fe2000bf25070 */
[----:B------:R-:W-:Y:S01]  /*58d0*/  ISETP.NE.AND.EX P4, PT, R59, RZ, PT, P4 ;  /* 0x000000ff3b00720c */ /* 0x000fe20003f85340 */
[----:B------:R-:W-:Y:S01]  /*58e0*/  UPLOP3.LUT UP0, UPT, UPT, UPT, UPT, 0x40, 0x4 ;  /* 0x000000000004789c */ /* 0x000fe20003f0e870 */
[----:B------:R-:W-:Y:S01]  /*58f0*/  ISETP.NE.AND.EX P2, PT, RZ, UR39, PT, P2 ;  /* 0x00000027ff007c0c */ /* 0x000fe2000bf45320 */
[----:B------:R-:W-:Y:S01]  /*5900*/  UISETP.NE.AND.EX UP1, UPT, UR45, URZ, UPT, UP1 ;  /* 0x000000ff2d00728c */ /* 0x000fe2000bf25310 */
[----:B------:R-:W-:Y:S04]  /*5910*/  PLOP3.LUT P1, PT, PT, PT, UP2, 0x80, 0x8 ;  /* 0x000000000008781c */ /* 0x000fe80003f2f028 */
[----:B------:R-:W-:Y:S06]  /*5920*/  @UP2 UPLOP3.LUT UP0, UPT, UPT, UPT, UP1, 0x80, 0x8 ;  /* 0x000000000008289c */ /* 0x000fec0003f0f010 */
[----:B------:R-:W-:Y:S01]  /*5930*/  PLOP3.LUT P0, PT, PT, PT, UP0, 0x80, 0x8 ;  /* 0x000000000008781c */ /* 0x000fe20003f0f008 */
[----:B------:R-:W-:Y:S01]  /*5940*/  @!UPT UIADD3 URZ, UPT, UPT, URZ, URZ, URZ ;  /* 0x000000fffffff290 */ /* 0x000fe2000fffe0ff */
[----:B------:R-:W-:Y:S11]  /*5950*/  BRA.U !UP1, `(.L_x_91) ;  /* 0x0000000109387547 */ /* 0x000ff6000b800000 */
[----:B------:R-:W-:Y:S01]  /*5960*/  UISETP.NE.U32.AND UP0, UPT, UR38, URZ, UPT ;  /* 0x000000ff2600728c */ /* 0x000fe2000bf05070 */
[----:B------:R-:W-:Y:S02]  /*5970*/  HFMA2 R0, -RZ, RZ, 0, 5.9604644775390625e-08 ;  /* 0x00000001ff007431 */ /* 0x000fe400000001ff */
[----:B------:R-:W-:Y:S01]  /*5980*/  IMAD.MOV.U32 R64, RZ, RZ, 0x1 ;  /* 0x00000001ff407424 */ /* 0x000fe200078e00ff */
[----:B------:R-:W-:Y:S06]  /*5990*/  UISETP.NE.AND.EX UP0, UPT, UR39, URZ, UPT, UP0 ;  /* 0x000000ff2700728c */ /* 0x000fec000bf05300 */
[----:B------:R-:W-:Y:S05]  /*59a0*/  PLOP3.LUT P3, PT, PT, PT, UP0, 0x80, 0x8 ;  /* 0x000000000008781c */ /* 0x000fea0003f6f008 */
[----:B------:R-:W1:Y:S01]  /*59b0*/  @UP0 LDCU.64 UR6, c[0x0][0x888] ;  /* 0x00011100ff0607ac */ /* 0x000e620008000a00 */
[----:B------:R-:W-:Y:S07]  /*59c0*/  @UP0 UIMAD UR4, UR36, UR44, URZ ;  /* 0x0000002c240402a4 */ /* 0x000fee000f8e02ff */
[----:B------:R-:W-:Y:S01]  /*59d0*/  @!P3 PRMT R64, R0, 0x7610, R64 ;  /* 0x000076100040b816 */ /* 0x000fe20000000040 */
[----:B-1----:R-:W-:Y:S03]  /*59e0*/  @UP0 UIMAD.WIDE UR6, UR4, 0x4, UR6 ;  /* 0x00000004040608a5 */ /* 0x002fe6000f8e0206 */
[----:B------:R-:W1:Y:S03]  /*59f0*/  @!UP0 LDCU UR4, c[0x0][0x880] ;  /* 0x00011000ff0487ac */ /* 0x000e660008000800 */
[----:B------:R-:W-:Y:S01]  /*5a00*/  IMAD.U32 R2, RZ, RZ, UR6 ;  /* 0x00000006ff027e24 */ /* 0x000fe2000f8e00ff */
[----:B------:R-:W-:Y:S05]  /*5a10*/  MOV R3, UR7 ;  /* 0x0000000700037c02 */ /* 0x000fea0008000f00 */
[----:B-----5:R2:W5:Y:S02]  /*5a20*/  @P3 LDG.E R35, desc[UR46][R2.64] ;  /* 0x0000002e02233981 */ /* 0x020564000c1e1900 */
[----:B-12---:R-:W-:Y:S02]  /*5a30*/  @!P3 IMAD.U32 R35, RZ, RZ, UR4 ;  /* 0x00000004ff23be24 */ /* 0x006fe4000f8e00ff */
.L_x_91:
[----:B------:R-:W-:Y:S05]  /*5a40*/  @!P4 BRA `(.L_x_92) ;  /* 0x000000000020c947 */ /* 0x000fea0003800000 */
[----:B------:R-:W-:Y:S04]  /*5a50*/  ISETP.NE.U32.AND P3, PT, R56, RZ, PT ;  /* 0x000000ff3800720c */ /* 0x000fe80003f65070 */
[----:B------:R-:W-:Y:S11]  /*5a60*/  ISETP.NE.AND.EX P3, PT, R57, RZ, PT, P3 ;  /* 0x000000ff3900720c */ /* 0x000ff60003f65330 */
[----:B------:R-:W-:Y:S02]  /*5a70*/  @!UPT UIADD3 URZ, UPT, UPT, URZ, URZ, URZ ;  /* 0x000000fffffff290 */ /* 0x000fe4000fffe0ff */
[----:B------:R-:W1:Y:S01]  /*5a80*/  @P3 LDC.64 R2, c[0x0][0x8a8] ;  /* 0x00022a00ff023b82 */ /* 0x000e620000000a00 */
[----:B------:R-:W-:Y:S04]  /*5a90*/  @P3 IMAD R0, R58, UR36, RZ ;  /* 0x000000243a003c24 */ /* 0x000fe8000f8e02ff */
[----:B-1----:R-:W-:Y:S05]  /*5aa0*/  @P3 IMAD.WIDE R2, R0, 0x4, R2 ;  /* 0x0000000400023825 */ /* 0x002fea00078e0202 */
[----:B-----5:R1:W5:Y:S02]  /*5ab0*/  @P3 LDG.E R33, desc[UR46][R2.64] ;  /* 0x0000002e02213981 */ /* 0x020364000c1e1900 */
[----:B-1----:R-:W2:Y:S02]  /*5ac0*/  @!P3 LDC R33, c[0x0][0x8a0] ;  /* 0x00022800ff21bb82 */ /* 0x002ea40000000800 */
.L_x_92:
[----:B-----5:R-:W-:Y:S01]  /*5ad0*/  FSETP.NEU.AND P3, PT, R35, RZ, PT ;  /* 0x000000ff2300720b */ /* 0x020fe20003f6d000 */
[----:B------:R-:W-:Y:S01]  /*5ae0*/  BSSY B1, `(.L_x_93) ;  /* 0x0000038000017945 */ /* 0x000fe20003800000 */
[----:B------:R-:W-:Y:S01]  /*5af0*/  SEL R3, RZ, 0xffffffff, P2 ;  /* 0xffffffffff037807 */ /* 0x000fe20001000000 */
[----:B------:R-:W-:Y:S01]  /*5b00*/  IMAD.MOV.U32 R85, RZ, RZ, 0x1 ;  /* 0x00000001ff557424 */ /* 0x000fe200078e00ff */
[----:B------:R-:W-:Y:S01]  /*5b10*/  @P1 LOP3.LUT P2, RZ, R64, 0xff, RZ, 0xc0, !PT ;  /* 0x000000ff40ff1812 */ /* 0x000fe2000784c0ff */
[C---:B------:R-:W-:Y:S01]  /*5b20*/  IMAD R34, R31.reuse, 0x80, R32 ;  /* 0x000000801f227824 */ /* 0x040fe200078e0220 */
[----:B------:R-:W-:Y:S01]  /*5b30*/  @P1 SEL R0, RZ, 0xffffffff, P3 ;  /* 0xffffffffff001807 */ /* 0x000fe20001800000 */
[----:B------:R-:W-:Y:S01]  /*5b40*/  IMAD R81, R76, -0x10, R74 ;  /* 0xfffffff04c517824 */ /* 0x000fe200078e024a */
[----:B------:R-:W-:Y:S01]  /*5b50*/  LEA R83, R31, UR48, 0x3 ;  /* 0x000000301f537c11 */ /* 0x000fe2000f8e18ff */
[----:B------:R-:W-:Y:S01]  /*5b60*/  IMAD.MOV.U32 R84, RZ, RZ, RZ ;  /* 0x000000ffff547224 */ /* 0x000fe200078e00ff */
[C---:B------:R-:W-:Y:S02]  /*5b70*/  @P0 SEL R0, R3.reuse, R0, !P2 ;  /* 0x0000000003000207 */ /* 0x040fe40005000000 */
[----:B------:R-:W-:Y:S02]  /*5b80*/  CS2R R54, SRZ ;  /* 0x0000000000367805 */ /* 0x000fe4000001ff00 */
[----:B------:R-:W-:Y:S02]  /*5b90*/  PLOP3.LUT P2, PT, PT, PT, UP1, 0x80, 0x8 ;  /* 0x000000000008781c */ /* 0x000fe40003f4f018 */
[----:B------:R-:W-:Y:S02]  /*5ba0*/  CS2R R52, SRZ ;  /* 0x0000000000347805 */ /* 0x000fe4000001ff00 */
[----:B------:R-:W-:Y:S02]  /*5bb0*/  @P1 LOP3.LUT R0, R0, 0x1, RZ, 0xc0, !PT ;  /* 0x0000000100001812 */ /* 0x000fe400078ec0ff */
[----:B------:R-:W-:Y:S02]  /*5bc0*/  CS2R R50, SRZ ;  /* 0x0000000000327805 */ /* 0x000fe4000001ff00 */
[----:B------:R-:W-:Y:S02]  /*5bd0*/  LOP3.LUT P4, R79, R64, 0xff, RZ, 0xc0, !PT ;  /* 0x000000ff404f7812 */ /* 0x000fe4000788c0ff */
[----:B------:R-:W-:Y:S02]  /*5be0*/  CS2R R48, SRZ ;  /* 0x0000000000307805 */ /* 0x000fe4000001ff00 */
[----:B------:R-:W-:Y:S02]  /*5bf0*/  ISETP.NE.U32.OR P5, PT, R0, 0x1, !P1 ;  /* 0x000000010000780c */ /* 0x000fe40004fa5470 */
[----:B------:R-:W-:Y:S02]  /*5c00*/  CS2R R46, SRZ ;  /* 0x00000000002e7805 */ /* 0x000fe4000001ff00 */
[----:B------:R-:W-:Y:S02]  /*5c10*/  SEL R2, RZ, 0xffffffff, P3 ;  /* 0xffffffffff027807 */ /* 0x000fe40001800000 */
[----:B------:R-:W-:Y:S02]  /*5c20*/  CS2R R44, SRZ ;  /* 0x00000000002c7805 */ /* 0x000fe4000001ff00 */
[----:B------:R-:W-:Y:S02]  /*5c30*/  P2R R82, PR, RZ, 0x20 ;  /* 0x00000020ff527803 */ /* 0x000fe40000000000 */
[----:B------:R-:W-:Y:S02]  /*5c40*/  CS2R R42, SRZ ;  /* 0x00000000002a7805 */ /* 0x000fe4000001ff00 */
[----:B------:R-:W-:Y:S02]  /*5c50*/  CS2R R40, SRZ ;  /* 0x0000000000287805 */ /* 0x000fe4000001ff00 */
[----:B------:R-:W-:Y:S04]  /*5c60*/  @P2 SEL R2, R3, R2, !P4 ;  /* 0x0000000203022207 */ /* 0x000fe80006000000 */
[----:B------:R-:W-:Y:S02]  /*5c70*/  LOP3.LUT R2, R2, 0x1, RZ, 0xc0, !PT ;  /* 0x0000000102027812 */ /* 0x000fe400078ec0ff */
[----:B------:R-:W-:Y:S02]  /*5c80*/  @P5 SHF.L.U32 R0, RZ, 0x1f, RZ ;  /* 0x0000001fff005819 */ /* 0x000fe400000006ff */
[----:B------:R-:W-:Y:S02]  /*5c90*/  ISETP.NE.U32.AND P2, PT, R2, 0x1, PT ;  /* 0x000000010200780c */ /* 0x000fe40003f45070 */
[----:B------:R1:W3:Y:S02]  /*5ca0*/  @P5 SYNCS.PHASECHK.TRANS64.TRYWAIT P1, [UR48+0x30], R0 ;  /* 0x00003000ff0055a7 */ /* 0x0002e40008021130 */
[----:B------:R-:W-:Y:S02]  /*5cb0*/  P2R R86, PR, RZ, 0x4 ;  /* 0x00000004ff567803 */ /* 0x000fe40000000000 */
[----:B-1----:R-:W-:Y:S04]  /*5cc0*/  SHF.L.U32 R0, R72, 0x1f, RZ ;  /* 0x0000001f48007819 */ /* 0x002fe800000006ff */
[----:B------:R1:W4:Y:S01]  /*5cd0*/  SYNCS.PHASECHK.TRANS64.TRYWAIT P0, [R83+URZ+0xa0], R0 ;  /* 0x0000a000530075a7 */ /* 0x00032200080011ff */
[----:B---3--:R-:W-:Y:S01]  /*5ce0*/  @P5 SEL R85, RZ, 0x1, !P1 ;  /* 0x00000001ff555807 */ /* 0x008fe20004800000 */
[----:B-1----:R-:W-:Y:S06]  /*5cf0*/  @!P5 BRA `(.L_x_94) ;  /* 0x000000000058d947 */ /* 0x002fec0003800000 */
[----:B------:R-:W-:Y:S01]  /*5d00*/  IMAD.MOV.U32 R54, RZ, RZ, RZ ;  /* 0x000000ffff367224 */ /* 0x000fe200078e00ff */
[----:B------:R-:W-:Y:S01]  /*5d10*/  ISETP.NE.AND P1, PT, R85, RZ, PT ;  /* 0x000000ff5500720c */ /* 0x000fe20003f25270 */
[----:B------:R-:W-:Y:S01]  /*5d20*/  BSSY B0, `(.L_x_95) ;  /* 0x000000c000007945 */ /* 0x000fe20003800000 */
[----:B------:R-:W-:Y:S02]  /*5d30*/  CS2R R42, SRZ ;  /* 0x00000000002a7805 */ /* 0x000fe4000001ff00 */
[----:B------:R-:W-:Y:S02]  /*5d40*/  CS2R R40, SRZ ;  /* 0x0000000000287805 */ /* 0x000fe4000001ff00 */
[----:B------:R-:W-:Y:S02]  /*5d50*/  CS2R R46, SRZ ;  /* 0x00000000002e7805 */ /* 0x000fe4000001ff00 */
[----:B------:R-:W-:Y:S02]  /*5d60*/  CS2R R44, SRZ ;  /* 0x00000000002c7805 */ /* 0x000fe4000001ff00 */
[----:B------:R-:W-:Y:S02]  /*5d70*/  CS2R R50, SRZ ;  /* 0x0000000000327805 */ /* 0x000fe4000001ff00 */
[----:B------:R-:W-:Y:S02]  /*5d80*/  CS2R R48, SRZ ;  /* 0x0000000000307805 */ /* 0x000fe4000001ff00 */
[----:B------:R-:W-:Y:S01]  /*5d90*/  CS2R R52, SRZ ;  /* 0x0000000000347805 */ /* 0x000fe2000001ff00 */
[----:B------:R-:W-:Y:S06]  /*5da0*/  @P1 BRA `(.L_x_96) ;  /* 0x00000000000c1947 */ /* 0x000fec0003800000 */
[----:B------:R-:W-:Y:S04]  /*5db0*/  SHF.L.U32 R3, RZ, 0x1f, RZ ;  /* 0x0000001fff037819 */ /* 0x000fe800000006ff */
[----:B------:R-:W1:Y:S02]  /*5dc0*/  SYNCS.PHASECHK.TRANS64.TRYWAIT P1, [UR48+0x30], R3 ;  /* 0x00003003ff0075a7 */ /* 0x000e640008021130 */
[----:B-1----:R-:W-:Y:S05]  /*5dd0*/  @!P1 BRA `(.L_x_97) ;  /* 0x0000004800589947 */ /* 0x002fea0003800000 */
.L_x_96:
[----:B------:R-:W-:Y:S05]  /*5de0*/  BSYNC B0 ;  /* 0x0000000000007941 */ /* 0x000fea0003800000 */
.L_x_95:
[----:B------:R-:W-:Y:S01]  /*5df0*/  ISETP.NE.AND P1, PT, R86, RZ, PT ;  /* 0x000000ff5600720c */ /* 0x000fe20003f25270 */
[----:B------:R-:W-:Y:S11]  /*5e00*/  HFMA2 R84, -RZ, RZ, 0, 5.9604644775390625e-08 ;  /* 0x00000001ff547431 */ /* 0x000ff600000001ff */
[----:B------:R-:W-:Y:S01]  /*5e10*/  @!UPT UIADD3 URZ, UPT, UPT, URZ, URZ, URZ ;  /* 0x000000fffffff290 */ /* 0x000fe2000fffe0ff */
[----:B------:R3:W1:Y:S04]  /*5e20*/  @P1 LDS.128 R40, [R75] ;  /* 0x000000004b281984 */ /* 0x0006680000000c00 */
[----:B------:R3:W1:Y:S04]  /*5e30*/  @P1 LDS.128 R44, [R74+0x10] ;  /* 0x000010004a2c1984 */ /* 0x0006680000000c00 */
[----:B------:R3:W1:Y:S04]  /*5e40*/  @P1 LDS.128 R48, [R73+0x20] ;  /* 0x0000200049301984 */ /* 0x0006680000000c00 */
[----:B------:R3:W1:Y:S02]  /*5e50*/  @P1 LDS.128 R52, [R81+0x30] ;  /* 0x0000300051341984 */ /* 0x0006640000000c00 */
.L_x_94:
[----:B------:R-:W-:Y:S05]  /*5e60*/  BSYNC B1 ;  /* 0x0000000000017941 */ /* 0x000fea0003800000 */
.L_x_93:
[----:B-1----:R-:W-:Y:S04]  /*5e70*/  SHF.R.U32.HI R2, RZ, 0x15, R34 ;  /* 0x00000015ff027819 */ /* 0x002fe80000011622 */
[----:B------:R-:W-:Y:S01]  /*5e80*/  LOP3.LUT P1, RZ, R2, 0x3, R68, 0x48, !PT ;  /* 0x0000000302ff7812 */ /* 0x000fe20007824844 */
[----:B------:R-:W-:Y:S01]  /*5e90*/  @!UPT UIADD3 URZ, UPT, UPT, URZ, URZ, URZ ;  /* 0x000000fffffff290 */ /* 0x000fe2000fffe0ff */
[----:B----4-:R-:W-:Y:S11]  /*5ea0*/  @P0 BRA `(.L_x_98) ;  /* 0x0000000000080947 */ /* 0x010ff60003800000 */
[----:B------:R-:W1:Y:S02]  /*5eb0*/  SYNCS.PHASECHK.TRANS64.TRYWAIT P0, [R83+URZ+0xa0], R0 ;  /* 0x0000a000530075a7 */ /* 0x000e6400080011ff */
[----:B-1----:R-:W-:Y:S05]  /*5ec0*/  @!P0 BRA `(.L_x_99) ;  /* 0x0000004800348947 */ /* 0x002fea0003800000 */
.L_x_98:
[----:B------:R-:W-:Y:S05]  /*5ed0*/  @!P1 BRA `(.L_x_100) ;  /* 0x0000000000409947 */ /* 0x000fea0003800000 */
[----:B------:R-:W4:Y:S01]  /*5ee0*/  LDCU.64 UR8, c[0x4][0x70] ;  /* 0x01000e00ff0877ac */ /* 0x000f220008000a00 */
[----:B------:R-:W-:Y:S01]  /*5ef0*/  MOV R3, 0x0 ;  /* 0x0000000000037802 */ /* 0x000fe20000000f00 */
[----:B------:R-:W-:Y:S02]  /*5f00*/  HFMA2 R12, -RZ, RZ, 0, 5.9604644775390625e-08 ;  /* 0x00000001ff0c7431 */ /* 0x000fe400000001ff */
[----:B------:R-:W-:Y:S02]  /*5f10*/  IMAD.MOV.U32 R8, RZ, RZ, 0x192 ;  /* 0x00000192ff087424 */ /* 0x000fe400078e00ff */
[----:B------:R-:W-:Y:S01]  /*5f20*/  IMAD.MOV.U32 R13, RZ, RZ, RZ ;  /* 0x000000ffff0d7224 */ /* 0x000fe200078e00ff */
[----:B------:R-:W5:Y:S01]  /*5f30*/  LDCU.64 UR6, c[0x4][0x78] ;  /* 0x01000f00ff0677ac */ /* 0x000f620008000a00 */
[----:B------:R-:W1:Y:S01]  /*5f40*/  LDC.64 R2, c[0x4][R3] ;  /* 0x0100000003027b82 */ /* 0x000e620000000a00 */
[----:B------:R-:W2:Y:S01]  /*5f50*/  LDCU.64 UR4, c[0x4][0x10] ;  /* 0x01000200ff0477ac */ /* 0x000ea20008000a00 */
[----:B----4-:R-:W-:Y:S01]  /*5f60*/  MOV R5, UR9 ;  /* 0x0000000900057c02 */ /* 0x010fe20008000f00 */
[----:B------:R-:W-:Y:S01]  /*5f70*/  IMAD.U32 R4, RZ, RZ, UR8 ;  /* 0x00000008ff047e24 */ /* 0x000fe2000f8e00ff */
[----:B-----5:R-:W-:Y:S01]  /*5f80*/  MOV R7, UR7 ;  /* 0x0000000700077c02 */ /* 0x020fe20008000f00 */
[----:B------:R-:W-:Y:S01]  /*5f90*/  IMAD.U32 R6, RZ, RZ, UR6 ;  /* 0x00000006ff067e24 */ /* 0x000fe2000f8e00ff */
[----:B--2---:R-:W-:Y:S01]  /*5fa0*/  MOV R11, UR5 ;  /* 0x00000005000b7c02 */ /* 0x004fe20008000f00 */
[----:B------:R-:W-:Y:S02]  /*5fb0*/  IMAD.U32 R10, RZ, RZ, UR4 ;  /* 0x00000004ff0a7e24 */ /* 0x000fe4000f8e00ff */
[----:B------:R-:W-:Y:S07]  /*5fc0*/  LEPC R20, `(.L_x_100) ;  /* 0x000000001014794e */ /* 0x000fee0000000000 */
[----:B-1-3--:R-:W-:Y:S05]  /*5fd0*/  CALL.ABS.NOINC R2 ;  /* 0x0000000002007343 */ /* 0x00afea0003c00000 */
.L_x_100:
[----:B------:R-:W-:Y:S05]  /*5fe0*/  WARPSYNC.ALL ;  /* 0x0000000000007948 */ /* 0x000fea0003800000 */
[----:B------:R-:W-:Y:S01]  /*5ff0*/  R2UR UR4, R34 ;  /* 0x00000000220472ca */ /* 0x000fe200000e0000 */
[----:B------:R-:W-:Y:S01]  /*6000*/  BSSY.RECONVERGENT B0, `(.L_x_101) ;  /* 0x0000039000007945 */ /* 0x000fe20003800200 */
[----:B------:R-:W-:Y:S11]  /*6010*/  ISETP.NE.AND P0, PT, R77, RZ, PT ;  /* 0x000000ff4d00720c */ /* 0x000ff60003f05270 */
[----:B------:R-:W1:Y:S02]  /*6020*/  LDTM.x16 R4, tmem[UR4] ;  /* 0x00000004000479ee */ /* 0x000e640008240000 */
[C---:B-12---:R-:W-:Y:S01]  /*6030*/  FMUL R0, R33.reuse, R4 ;  /* 0x0000000421007220 */ /* 0x046fe20000400000 */
[C---:B------:R-:W-:Y:S01]  /*6040*/  FMUL R2, R33.reuse, R5 ;  /* 0x0000000521027220 */ /* 0x040fe20000400000 */
[C---:B------:R-:W-:Y:S01]  /*6050*/  FMUL R3, R33.reuse, R6 ;  /* 0x0000000621037220 */ /* 0x040fe20000400000 */
[----:B------:R-:W-:Y:S01]  /*6060*/  FMUL R7, R33, R7 ;  /* 0x0000000721077220 */ /* 0x000fe20000400000 */
[----:B------:R-:W-:Y:S01]  /*6070*/  FFMA R36, R35, R40, R0 ;  /* 0x0000002823247223 */ /* 0x000fe20000000000 */
        /* <DEDUP_REMOVED lines=10> */
[----:B------:R1:W-:Y:S01]  /*6120*/  STS.128 [R75], R36 ;  /* 0x000000244b007388 */ /* 0x0003e20000000c00 */
        /* <DEDUP_REMOVED lines=8> */
[----:B------:R1:W-:Y:S01]  /*61b0*/  STS.128 [R74+0x10], R4 ;  /* 0x000010044a007388 */ /* 0x0003e20000000c00 */
[----:B------:R-:W-:Y:S01]  /*61c0*/  FMUL R13, R33, R17 ;  /* 0x00000011210d7220 */ /* 0x000fe20000400000 */
[----:B------:R-:W-:Y:S01]  /*61d0*/  FFMA R10, R35, R50, R10 ;  /* 0x00000032230a7223 */ /* 0x000fe2000000000a */
[----:B------:R-:W-:Y:S01]  /*61e0*/  FMUL R14, R33, R18 ;  /* 0x00000012210e7220 */ /* 0x000fe20000400000 */
[----:B------:R-:W-:Y:S01]  /*61f0*/  FFMA R11, R35, R51, R15 ;  /* 0x00000033230b7223 */ /* 0x000fe2000000000f */
[----:B------:R-:W-:Y:S01]  /*6200*/  FMUL R19, R33, R19 ;  /* 0x0000001321137220 */ /* 0x000fe20000400000 */
[C---:B------:R-:W-:Y:S01]  /*6210*/  FFMA R12, R35.reuse, R52, R12 ;  /* 0x00000034230c7223 */ /* 0x040fe2000000000c */
[C---:B------:R-:W-:Y:S01]  /*6220*/  FFMA R13, R35.reuse, R53, R13 ;  /* 0x00000035230d7223 */ /* 0x040fe2000000000d */
[C---:B------:R-:W-:Y:S01]  /*6230*/  FFMA R14, R35.reuse, R54, R14 ;  /* 0x00000036230e7223 */ /* 0x040fe2000000000e */
[----:B------:R1:W-:Y:S01]  /*6240*/  STS.128 [R73+0x20], R8 ;  /* 0x0000200849007388 */ /* 0x0003e20000000c00 */
[----:B------:R-:W-:Y:S05]  /*6250*/  FFMA R15, R35, R55, R19 ;  /* 0x00000037230f7223 */ /* 0x000fea0000000013 */
[----:B------:R1:W-:Y:S01]  /*6260*/  STS.128 [R81+0x30], R12 ;  /* 0x0000300c51007388 */ /* 0x0003e20000000c00 */
[----:B------:R-:W-:Y:S01]  /*6270*/  @!PT LDS RZ, [RZ] ;  /* 0x00000000fffff984 */ /* 0x000fe20000000800 */
[----:B------:R-:W-:Y:S01]  /*6280*/  @!PT LDS RZ, [RZ] ;  /* 0x00000000fffff984 */ /* 0x000fe20000000800 */
[----:B------:R-:W-:Y:S01]  /*6290*/  @!PT LDS RZ, [RZ] ;  /* 0x00000000fffff984 */ /* 0x000fe20000000800 */
[----:B------:R-:W-:Y:S01]  /*62a0*/  @!PT LDS RZ, [RZ] ;  /* 0x00000000fffff984 */ /* 0x000fe20000000800 */
[----:B------:R2:W-:Y:S06]  /*62b0*/  MEMBAR.ALL.CTA ;  /* 0x0000000000007992 */ /* 0x0005ec0000008000 */
[----:B--2---:R-:W2:Y:S02]  /*62c0*/  FENCE.VIEW.ASYNC.S ;  /* 0x00000000000073c6 */ /* 0x004ea40000000000 */
[----:B--2---:R-:W-:Y:S06]  /*62d0*/  BAR.SYNC.DEFER_BLOCKING 0x1, 0x80 ;  /* 0x0042000000007b1d */ /* 0x004fec0000010000 */
[----:B------:R-:W-:Y:S05]  /*62e0*/  @P0 BRA `(.L_x_102) ;  /* 0x0000000000280947 */ /* 0x000fea0003800000 */
[----:B------:R-:W-:Y:S02]  /*62f0*/  UIADD3 UR4, UPT, UPT, UR48, 0x200, URZ ;  /* 0x0000020030047890 */ /* 0x000fe4000fffe0ff */
[----:B------:R-:W-:Y:S01]  /*6300*/  UIADD3 UR6, UP0, UPT, UR52, 0x680, URZ ;  /* 0x0000068034067890 */ /* 0x000fe2000ff1e0ff */
[----:B------:R-:W-:Y:S03]  /*6310*/  UMOV UR43, UR36 ;  /* 0x00000024002b7c82 */ /* 0x000fe60008000000 */
[----:B------:R-:W-:Y:S01]  /*6320*/  MOV R69, UR4 ;  /* 0x0000000400457c02 */ /* 0x000fe20008000f00 */
[----:B------:R-:W-:Y:S03]  /*6330*/  UIADD3.X UR7, UPT, UPT, URZ, UR53, URZ, UP0, !UPT ;  /* 0x00000035ff077290 */ /* 0x000fe600087fe4ff */
[----:B------:R-:W-:Y:S11]  /*6340*/  R2UR UR40, R69 ;  /* 0x00000000452872ca */ /* 0x000ff600000e0000 */
[----:B------:R-:W-:Y:S02]  /*6350*/  @!UPT UIADD3 URZ, UPT, UPT, URZ, URZ, URZ ;  /* 0x000000fffffff290 */ /* 0x000fe4000fffe0ff */
[----:B------:R2:W-:Y:S01]  /*6360*/  UTMASTG.3D [UR40], [UR6] ;  /* 0x00000028060073b5 */ /* 0x0005e20008010000 */
[----:B------:R0:W-:Y:S01]  /*6370*/  UTMACMDFLUSH ;  /* 0x00000000000079b7 */ /* 0x0001e20000000000 */
[----:B--2---:R-:W-:Y:S04]  /*6380*/  DEPBAR.LE SB0, 0x1 ;  /* 0x000080400000791a */ /* 0x004fe80000000000 */
.L_x_102:
[----:B------:R-:W-:Y:S05]  /*6390*/  BSYNC.RECONVERGENT B0 ;  /* 0x0000000000007941 */ /* 0x000fea0003800200 */
.L_x_101:
[----:B------:R-:W-:Y:S01]  /*63a0*/  BAR.SYNC.DEFER_BLOCKING 0x1, 0x80 ;  /* 0x0042000000007b1d */ /* 0x000fe20000010000 */
[----:B------:R-:W-:Y:S01]  /*63b0*/  ISETP.NE.AND P1, PT, R82, RZ, PT ;  /* 0x000000ff5200720c */ /* 0x000fe20003f25270 */
[----:B------:R-:W-:Y:S01]  /*63c0*/  UISETP.NE.AND UP0, UPT, UR49, URZ, UPT ;  /* 0x000000ff3100728c */ /* 0x000fe2000bf05270 */
[----:B------:R-:W-:Y:S11]  /*63d0*/  LEA R2, R84, UR48, 0x3 ;  /* 0x0000003054027c11 */ /* 0x000ff6000f8e18ff */
[----:B------:R-:W-:Y:S01]  /*63e0*/  @P1 SHF.L.U32 R3, RZ, 0x1f, RZ ;  /* 0x0000001fff031819 */ /* 0x000fe200000006ff */
[----:B------:R-:W-:Y:S06]  /*63f0*/  BRA.U !UP0, `(.L_x_103) ;  /* 0x0000000108247547 */ /* 0x000fec000b800000 */
[----:B-1----:R-:W-:Y:S01]  /*6400*/  IMAD.U32 R4, RZ, RZ, UR51 ;  /* 0x00000033ff047e24 */ /* 0x002fe2000f8e00ff */
[----:B------:R-:W-:Y:S01]  /*6410*/  MOV R0, UR37 ;  /* 0x0000002500007c02 */ /* 0x000fe20008000f00 */
[----:B------:R-:W-:Y:S03]  /*6420*/  UIADD3 UR51, UPT, UPT, UR51, 0x1, URZ ;  /* 0x0000000133337890 */ /* 0x000fe6000fffe0ff */
[----:B------:R-:W-:Y:S01]  /*6430*/  @P1 LEA R4, R4, UR48, 0x3 ;  /* 0x0000003004041c11 */ /* 0x000fe2000f8e18ff */
[----:B------:R-:W-:Y:S04]  /*6440*/  UISETP.NE.AND UP0, UPT, UR51, 0x4, UPT ;  /* 0x000000043300788c */ /* 0x000fe8000bf05270 */
[----:B------:R-:W-:Y:S01]  /*6450*/  @P1 VIADD R4, R4, 0x50 ;  /* 0x0000005004041836 */ /* 0x000fe20000000000 */
[----:B------:R-:W-:Y:S04]  /*6460*/  USEL UR51, UR51, URZ, UP0 ;  /* 0x000000ff33337287 */ /* 0x000fe80008000000 */
[----:B------:R-:W-:Y:S04]  /*6470*/  @P1 PRMT R0, R0, 0x654, R4 ;  /* 0x0000065400001816 */ /* 0x000fe80000000004 */
[----:B------:R2:W-:Y:S04]  /*6480*/  @P1 SYNCS.ARRIVE.TRANS64.RED.A1T0 RZ, [R0+URZ], RZ ;  /* 0x000000ff00ff19a7 */ /* 0x0005e800081004ff */
.L_x_103:
[----:B------:R-:W4:Y:S01]  /*6490*/  @P1 SYNCS.PHASECHK.TRANS64.TRYWAIT P0, [R2+URZ+0x30], R3 ;  /* 0x00003003020015a7 */ /* 0x000f2200080011ff */
[----:B------:R-:W-:Y:S01]  /*64a0*/  BSSY B1, `(.L_x_104) ;  /* 0x0000016000017945 */ /* 0x000fe20003800000 */
[----:B----4-:R-:W-:Y:S03]  /*64b0*/  @P1 SEL R85, RZ, 0x1, !P0 ;  /* 0x00000001ff551807 */ /* 0x010fe60004000000 */
[----:B------:R-:W-:Y:S05]  /*64c0*/  @!P1 BRA `(.L_x_105) ;  /* 0x00000000004c9947 */ /* 0x000fea0003800000 */
[----:B------:R-:W-:Y:S01]  /*64d0*/  ISETP.NE.AND P0, PT, R85, RZ, PT ;  /* 0x000000ff5500720c */ /* 0x000fe20003f05270 */
[----:B------:R-:W-:Y:S01]  /*64e0*/  BSSY B0, `(.L_x_106) ;  /* 0x000000b000007945 */ /* 0x000fe20003800000 */
[----:B------:R-:W-:Y:S11]  /*64f0*/  ISETP.NE.AND P1, PT, R86, RZ, PT ;  /* 0x000000ff5600720c */ /* 0x000ff60003f25270 */
[----:B------:R-:W-:Y:S02]  /*6500*/  @!UPT UIADD3 URZ, UPT, UPT, URZ, URZ, URZ ;  /* 0x000000fffffff290 */ /* 0x000fe4000fffe0ff */
[C---:B-1----:R-:W-:Y:S01]  /*6510*/  @P1 IMAD R6, R84.reuse, 0x2000, R75 ;  /* 0x0000200054061824 */ /* 0x042fe200078e024b */
[C---:B------:R-:W-:Y:S01]  /*6520*/  @P1 LEA R4, R84.reuse, R73, 0xd ;  /* 0x0000004954041211 */ /* 0x040fe200078e68ff */
[C---:B------:R-:W-:Y:S02]  /*6530*/  @P1 IMAD R5, R84.reuse, 0x2000, R74 ;  /* 0x0000200054051824 */ /* 0x040fe400078e024a */
[----:B------:R-:W-:Y:S01]  /*6540*/  @P1 IMAD R3, R84, 0x2000, R81 ;  /* 0x0000200054031824 */ /* 0x000fe200078e0251 */
[----:B------:R-:W-:Y:S06]  /*6550*/  @P0 BRA `(.L_x_107) ;  /* 0x00000000000c0947 */ /* 0x000fec0003800000 */
[----:B--2---:R-:W-:Y:S04]  /*6560*/  SHF.L.U32 R0, RZ, 0x1f, RZ ;  /* 0x0000001fff007819 */ /* 0x004fe800000006ff */
[----:B------:R-:W1:Y:S02]  /*6570*/  SYNCS.PHASECHK.TRANS64.TRYWAIT P0, [R2+URZ+0x30], R0 ;  /* 0x00003000020075a7 */ /* 0x000e6400080011ff */
[----:B-1----:R-:W-:Y:S05]  /*6580*/  @!P0 BRA `(.L_x_108) ;  /* 0x0000004000988947 */ /* 0x002fea0003800000 */
.L_x_107:
[----:B------:R-:W-:Y:S05]  /*6590*/  BSYNC B0 ;  /* 0x0000000000007941 */ /* 0x000fea0003800000 */
.L_x_106:
[----:B------:R-:W-:Y:S02]  /*65a0*/  ISETP.NE.AND P0, PT, R86, RZ, PT ;  /* 0x000000ff5600720c */ /* 0x000fe40003f05270 */
[----:B------:R-:W-:Y:S11]  /*65b0*/  IADD3 R84, PT, PT, R84, 0x1, RZ ;  /* 0x0000000154547810 */ /* 0x000ff60007ffe0ff */
[----:B------:R4:W1:Y:S04]  /*65c0*/  @P0 LDS.128 R40, [R6] ;  /* 0x0000000006280984 */ /* 0x0008680000000c00 */
[----:B------:R4:W1:Y:S04]  /*65d0*/  @P0 LDS.128 R44, [R5+0x10] ;  /* 0x00001000052c0984 */ /* 0x0008680000000c00 */
[----:B------:R4:W1:Y:S04]  /*65e0*/  @P0 LDS.128 R48, [R4+0x20] ;  /* 0x0000200004300984 */ /* 0x0008680000000c00 */
[----:B------:R4:W1:Y:S02]  /*65f0*/  @P0 LDS.128 R52, [R3+0x30] ;  /* 0x0000300003340984 */ /* 0x0008640000000c00 */
.L_x_105:
[----:B------:R-:W-:Y:S05]  /*6600*/  BSYNC B1 ;  /* 0x0000000000017941 */ /* 0x000fea0003800000 */
.L_x_104:
[----:B-12---:R-:W-:Y:S05]  /*6610*/  VIADD R0, R34, 0x10 ;  /* 0x0000001022007836 */ /* 0x006fea0000000000 */
[----:B------:R-:W-:Y:S04]  /*6620*/  SHF.R.U32.HI R0, RZ, 0x15, R0 ;  /* 0x00000015ff007819 */ /* 0x000fe80000011600 */
[----:B------:R-:W-:Y:S11]  /*6630*/  LOP3.LUT P0, RZ, R0, 0x3, R68, 0x48, !PT ;  /* 0x0000000300ff7812 */ /* 0x000ff60007804844 */
[----:B------:R-:W-:Y:S02]  /*6640*/  @!UPT UIADD3 URZ, UPT, UPT, URZ, URZ, URZ ;  /* 0x000000fffffff290 */ /* 0x000fe4000fffe0ff */
[----:B------:R-:W-:Y:S05]  /*6650*/  @!P0 BRA `(.L_x_109) ;  /* 0x0000000000408947 */ /* 0x000fea0003800000 */
[----:B------:R-:W1:Y:S01]  /*6660*/  LDCU.64 UR8, c[0x4][0x70] ;  /* 0x01000e00ff0877ac */ /* 0x000e620008000a00 */
[----:B----4-:R-:W-:Y:S01]  /*6670*/  MOV R3, 0x0 ;  /* 0x0000000000037802 */ /* 0x010fe20000000f00 */
[----:B------:R-:W-:Y:S02]  /*6680*/  HFMA2 R12, -RZ, RZ, 0, 5.9604644775390625e-08 ;  /* 0x00000001ff0c7431 */ /* 0x000fe400000001ff */
[----:B------:R-:W-:Y:S02]  /*6690*/  IMAD.MOV.U32 R8, RZ, RZ, 0x192 ;  /* 0x00000192ff087424 */ /* 0x000fe400078e00ff */
[----:B------:R-:W-:Y:S01]  /*66a0*/  IMAD.MOV.U32 R13, RZ, RZ, RZ ;  /* 0x000000ffff0d7224 */ /* 0x000fe200078e00ff */
[----:B------:R-:W2:Y:S01]  /*66b0*/  LDCU.64 UR6, c[0x4][0x78] ;  /* 0x01000f00ff0677ac */ /* 0x000ea20008000a00 */
[----:B------:R-:W4:Y:S01]  /*66c0*/  LDC.64 R2, c[0x4][R3] ;  /* 0x0100000003027b82 */ /* 0x000f220000000a00 */
[----:B------:R-:W5:Y:S01]  /*66d0*/  LDCU.64 UR4, c[0x4][0x10] ;  /* 0x01000200ff0477ac */ /* 0x000f620008000a00 */
[----:B-1----:R-:W-:Y:S01]  /*66e0*/  MOV R5, UR9 ;  /* 0x0000000900057c02 */ /* 0x002fe20008000f00 */
[----:B------:R-:W-:Y:S01]  /*66f0*/  IMAD.U32 R4, RZ, RZ, UR8 ;  /* 0x00000008ff047e24 */ /* 0x000fe2000f8e00ff */
[----:B--2---:R-:W-:Y:S01]  /*6700*/  MOV R7, UR7 ;  /* 0x0000000700077c02 */ /* 0x004fe20008000f00 */
[----:B------:R-:W-:Y:S01]  /*6710*/  IMAD.U32 R6, RZ, RZ, UR6 ;  /* 0x00000006ff067e24 */ /* 0x000fe2000f8e00ff */
[----:B-----5:R-:W-:Y:S01]  /*6720*/  MOV R11, UR5 ;  /* 0x00000005000b7c02 */ /* 0x020fe20008000f00 */
[----:B------:R-:W-:Y:S02]  /*6730*/  IMAD.U32 R10, RZ, RZ, UR4 ;  /* 0x00000004ff0a7e24 */ /* 0x000fe4000f8e00ff */
[----:B------:R-:W-:Y:S07]  /*6740*/  LEPC R20, `(.L_x_109) ;  /* 0x000000001014794e */ /* 0x000fee0000000000 */
[----:B---34-:R-:W-:Y:S05]  /*6750*/  CALL.ABS.NOINC R2 ;  /* 0x0000000002007343 */ /* 0x018fea0003c00000 */
.L_x_109:
[----:B------:R-:W-:Y:S05]  /*6760*/  WARPSYNC.ALL ;  /* 0x0000000000007948 */ /* 0x000fea0003800000 */
[----:B------:R-:W-:Y:S01]  /*6770*/  R2UR UR4, R34 ;  /* 0x00000000220472ca */ /* 0x000fe200000e0000 */
[----:B------:R-:W-:Y:S01]  /*6780*/  BSSY.RECONVERGENT B0, `(.L_x_110) ;  /* 0x0000040000007945 */ /* 0x000fe20003800200 */
[----:B------:R-:W-:Y:S02]  /*6790*/  ISETP.NE.AND P6, PT, R82, RZ, PT ;  /* 0x000000ff5200720c */ /* 0x000fe40003fc5270 */
[----:B------:R-:W-:Y:S02]  /*67a0*/  ISETP.NE.AND P0, PT, R77, RZ, PT ;  /* 0x000000ff4d00720c */ /* 0x000fe40003f05270 */
[----:B------:R-:W-:Y:S07]  /*67b0*/  MOV R20, UR51 ;  /* 0x0000003300147c02 */ /* 0x000fee0008000f00 */
[----:B----4-:R-:W1:Y:S02]  /*67c0*/  LDTM.x16 R4, tmem[UR4+0x10] ;  /* 0x00001004000479ee */ /* 0x010e640008240000 */
[----:B------:R-:W-:Y:S01]  /*67d0*/  @P6 LEA R20, R20, UR48, 0x3 ;  /* 0x0000003014146c11 */ /* 0x000fe2000f8e18ff */
[C---:B-1----:R-:W-:Y:S01]  /*67e0*/  FMUL R0, R33.reuse, R4 ;  /* 0x0000000421007220 */ /* 0x042fe20000400000 */
        /* <DEDUP_REMOVED lines=33> */
[----:B------:R-:W-:Y:S01]  /*6a00*/  FFMA R15, R35, R55, R19 ;  /* 0x00000037230f7223 */ /* 0x000fe20000000013 */
[----:B------:R-:W-:Y:S02]  /*6a10*/  MOV R16, UR37 ;  /* 0x0000002500107c02 */ /* 0x000fe40008000f00 */
[----:B------:R-:W-:Y:S02]  /*6a20*/  @P6 IADD3 R17, PT, PT, R20, 0x50, RZ ;  /* 0x0000005014116810 */ /* 0x000fe40007ffe0ff */
[----:B------:R1:W-:Y:S01]  /*6a30*/  STS.128 [R81+0x2030], R12 ;  /* 0x0020300c51007388 */ /* 0x0003e20000000c00 */
[----:B------:R-:W-:Y:S02]  /*6a40*/  LEA R0, R84, UR48, 0x3 ;  /* 0x0000003054007c11 */ /* 0x000fe4000f8e18ff */
[----:B------:R-:W-:Y:S01]  /*6a50*/  @P6 PRMT R16, R16, 0x654, R17 ;  /* 0x0000065410106816 */ /* 0x000fe20000000011 */
[----:B------:R-:W-:Y:S01]  /*6a60*/  @!PT LDS RZ, [RZ] ;  /* 0x00000000fffff984 */ /* 0x000fe20000000800 */
[----:B------:R-:W-:Y:S01]  /*6a70*/  @!PT LDS RZ, [RZ] ;  /* 0x00000000fffff984 */ /* 0x000fe20000000800 */
[----:B------:R-:W-:Y:S01]  /*6a80*/  @!PT LDS RZ, [RZ] ;  /* 0x00000000fffff984 */ /* 0x000fe20000000800 */
[----:B------:R-:W-:Y:S01]  /*6a90*/  @!PT LDS RZ, [RZ] ;  /* 0x00000000fffff984 */ /* 0x000fe20000000800 */
[----:B------:R2:W-:Y:S06]  /*6aa0*/  MEMBAR.ALL.CTA ;  /* 0x0000000000007992 */ /* 0x0005ec0000008000 */
[----:B--2---:R-:W2:Y:S01]  /*6ab0*/  FENCE.VIEW.ASYNC.S ;  /* 0x00000000000073c6 */ /* 0x004ea20000000000 */
[----:B------:R-:W-:Y:S01]  /*6ac0*/  @P6 SHF.L.U32 R2, RZ, 0x1f, RZ ;  /* 0x0000001fff026819 */ /* 0x000fe200000006ff */
[----:B--2---:R-:W-:Y:S06]  /*6ad0*/  BAR.SYNC.DEFER_BLOCKING 0x1, 0x80 ;  /* 0x0042000000007b1d */ /* 0x004fec0000010000 */
[----:B------:R-:W-:Y:S05]  /*6ae0*/  @P0 BRA `(.L_x_111) ;  /* 0x0000000000240947 */ /* 0x000fea0003800000 */
[----:B------:R-:W-:Y:S02]  /*6af0*/  UIADD3 UR8, UP0, UPT, UR52, 0x680, URZ ;  /* 0x0000068034087890 */ /* 0x000fe4000ff1e0ff */
[----:B------:R-:W-:Y:S02]  /*6b00*/  UIADD3 UR5, UPT, UPT, UR41, 0x10, URZ ;  /* 0x0000001029057890 */ /* 0x000fe4000fffe0ff */
[----:B------:R-:W-:Y:S02]  /*6b10*/  UIADD3 UR4, UPT, UPT, UR48, 0x2200, URZ ;  /* 0x0000220030047890 */ /* 0x000fe4000fffe0ff */
[----:B------:R-:W-:Y:S01]  /*6b20*/  UIADD3.X UR9, UPT, UPT, URZ, UR53, URZ, UP0, !UPT ;  /* 0x00000035ff097290 */ /* 0x000fe200087fe4ff */
[----:B------:R-:W-:Y:S01]  /*6b30*/  UMOV UR6, UR42 ;  /* 0x0000002a00067c82 */ /* 0x000fe20008000000 */
[----:B------:R-:W-:Y:S07]  /*6b40*/  UMOV UR7, UR36 ;  /* 0x0000002400077c82 */ /* 0x000fee0008000000 */
[----:B------:R2:W-:Y:S01]  /*6b50*/  UTMASTG.3D [UR4], [UR8] ;  /* 0x00000004080073b5 */ /* 0x0005e20008010000 */
[----:B------:R0:W-:Y:S01]  /*6b60*/  UTMACMDFLUSH ;  /* 0x00000000000079b7 */ /* 0x0001e20000000000 */
[----:B--2---:R-:W-:Y:S04]  /*6b70*/  DEPBAR.LE SB0, 0x1 ;  /* 0x000080400000791a */ /* 0x004fe80000000000 */
.L_x_111:
[----:B------:R-:W-:Y:S05]  /*6b80*/  BSYNC.RECONVERGENT B0 ;  /* 0x0000000000007941 */ /* 0x000fea0003800200 */
.L_x_110:
[----:B------:R-:W-:Y:S01]  /*6b90*/  BAR.SYNC.DEFER_BLOCKING 0x1, 0x80 ;  /* 0x0042000000007b1d */ /* 0x000fe20000010000 */
[----:B------:R-:W-:Y:S04]  /*6ba0*/  UIADD3 UR40, UPT, UPT, UR51, 0x1, URZ ;  /* 0x0000000133287890 */ /* 0x000fe8000fffe0ff */
[----:B------:R-:W-:Y:S04]  /*6bb0*/  UISETP.NE.AND UP0, UPT, UR40, 0x4, UPT ;  /* 0x000000042800788c */ /* 0x000fe8000bf05270 */
[----:B------:R-:W-:Y:S01]  /*6bc0*/  USEL UR40, UR40, URZ, UP0 ;  /* 0x000000ff28287287 */ /* 0x000fe20008000000 */
[----:B------:R2:W-:Y:S01]  /*6bd0*/  @P6 SYNCS.ARRIVE.TRANS64.RED.A1T0 RZ, [R16+URZ], RZ ;  /* 0x000000ff10ff69a7 */ /* 0x0005e200081004ff */
[----:B------:R-:W-:Y:S01]  /*6be0*/  BSSY B1, `(.L_x_112) ;  /* 0x0000017000017945 */ /* 0x000fe20003800000 */
[----:B------:R-:W4:Y:S02]  /*6bf0*/  @P6 SYNCS.PHASECHK.TRANS64.TRYWAIT P0, [R0+URZ+0x30], R2 ;  /* 0x00003002000065a7 */ /* 0x000f2400080011ff */
[----:B----4-:R-:W-:Y:S01]  /*6c00*/  @P6 SEL R85, RZ, 0x1, !P0 ;  /* 0x00000001ff556807 */ /* 0x010fe20004000000 */
[----:B--2---:R-:W-:Y:S06]  /*6c10*/  @!P6 BRA `(.L_x_113) ;  /* 0x00000000004ce947 */ /* 0x004fec0003800000 */
        /* <DEDUP_REMOVED lines=9> */
[----:B------:R-:W-:Y:S04]  /*6cb0*/  SHF.L.U32 R6, RZ, 0x1f, RZ ;  /* 0x0000001fff067819 */ /* 0x000fe800000006ff */
[----:B------:R-:W1:Y:S02]  /*6cc0*/  SYNCS.PHASECHK.TRANS64.TRYWAIT P0, [R0+URZ+0x30], R6 ;  /* 0x00003006000075a7 */ /* 0x000e6400080011ff */
[----:B-1----:R-:W-:Y:S05]  /*6cd0*/  @!P0 BRA `(.L_x_116) ;  /* 0x0000003800d88947 */ /* 0x002fea0003800000 */
.L_x_115:
[----:B------:R-:W-:Y:S05]  /*6ce0*/  BSYNC B0 ;  /* 0x0000000000007941 */ /* 0x000fea0003800000 */
.L_x_114:
[----:B------:R-:W-:Y:S02]  /*6cf0*/  ISETP.NE.AND P0, PT, R86, RZ, PT ;  /* 0x000000ff5600720c */ /* 0x000fe40003f05270 */
[----:B------:R-:W-:Y:S11]  /*6d00*/  IADD3 R84, PT, PT, R84, 0x1, RZ ;  /* 0x0000000154547810 */ /* 0x000ff60007ffe0ff */
[----:B------:R2:W4:Y:S04]  /*6d10*/  @P0 LDS.128 R40, [R5] ;  /* 0x0000000005280984 */ /* 0x0005280000000c00 */
[----:B------:R2:W1:Y:S04]  /*6d20*/  @P0 LDS.128 R44, [R4+0x10] ;  /* 0x00001000042c0984 */ /* 0x0004680000000c00 */
[----:B------:R2:W1:Y:S04]  /*6d30*/  @P0 LDS.128 R48, [R3+0x20] ;  /* 0x0000200003300984 */ /* 0x0004680000000c00 */
[----:B------:R2:W1:Y:S02]  /*6d40*/  @P0 LDS.128 R52, [R2+0x30] ;  /* 0x0000300002340984 */ /* 0x0004640000000c00 */
.L_x_113:
[----:B------:R-:W-:Y:S05]  /*6d50*/  BSYNC B1 ;  /* 0x0000000000017941 */ /* 0x000fea0003800000 */
.L_x_112:
[----:B-1----:R-:W-:Y:S05]  /*6d60*/  VIADD R0, R34, 0x20 ;  /* 0x0000002022007836 */ /* 0x002fea0000000000 */
[----:B------:R-:W-:Y:S04]  /*6d70*/  SHF.R.U32.HI R0, RZ, 0x15, R0 ;  /* 0x00000015ff007819 */ /* 0x000fe80000011600 */
[----:B------:R-:W-:Y:S11]  /*6d80*/  LOP3.LUT P0, RZ, R0, 0x3, R68, 0x48, !PT ;  /* 0x0000000300ff7812 */ /* 0x000ff60007804844 */
[----:B------:R-:W-:Y:S02]  /*6d90*/  @!UPT UIADD3 URZ, UPT, UPT, URZ, URZ, URZ ;  /* 0x000000fffffff290 */ /* 0x000fe4000fffe0ff */
[----:B------:R-:W-:Y:S05]  /*6da0*/  @!P0 BRA `(.L_x_117) ;  /* 0x0000000000408947 */ /* 0x000fea0003800000 */
[----:B------:R-:W1:Y:S01]  /*6db0*/  LDCU.64 UR8, c[0x4][0x70] ;  /* 0x01000e00ff0877ac */ /* 0x000e620008000a00 */
[----:B--2---:R-:W-:Y:S01]  /*6dc0*/  MOV R3, 0x0 ;  /* 0x0000000000037802 */ /* 0x004fe20000000f00 */
[----:B------:R-:W-:Y:S02]  /*6dd0*/  HFMA2 R12, -RZ, RZ, 0, 5.9604644775390625e-08 ;  /* 0x00000001ff0c7431 */ /* 0x000fe400000001ff */
[----:B------:R-:W-:Y:S02]  /*6de0*/  IMAD.MOV.U32 R8, RZ, RZ, 0x192 ;  /* 0x00000192ff087424 */ /* 0x000fe400078e00ff */
[----:B------:R-:W-:Y:S01]  /*6df0*/  IMAD.MOV.U32 R13, RZ, RZ, RZ ;  /* 0x000000ffff0d7224 */ /* 0x000fe200078e00ff */
[----:B------:R-:W2:Y:S01]  /*6e00*/  LDCU.64 UR6, c[0x4][0x78] ;  /* 0x01000f00ff0677ac */ /* 0x000ea20008000a00 */
[----:B------:R-:W3:Y:S01]  /*6e10*/  LDC.64 R2, c[0x4][R3] ;  /* 0x0100000003027b82 */ /* 0x000ee20000000a00 */
        /* <DEDUP_REMOVED lines=9> */
.L_x_117:
[----:B------:R-:W-:Y:S05]  /*6eb0*/  WARPSYNC.ALL ;  /* 0x0000000000007948 */ /* 0x000fea0003800000 */
[----:B------:R-:W-:Y:S01]  /*6ec0*/  R2UR UR4, R34 ;  /* 0x00000000220472ca */ /* 0x000fe200000e0000 */
[----:B------:R-:W-:Y:S01]  /*6ed0*/  BSSY.RECONVERGENT B0, `(.L_x_118) ;  /* 0x0000040000007945 */ /* 0x000fe20003800200 */
[----:B------:R-:W-:Y:S02]  /*6ee0*/  ISETP.NE.AND P6, PT, R82, RZ, PT ;  /* 0x000000ff5200720c */ /* 0x000fe40003fc5270 */
[----:B------:R-:W-:Y:S02]  /*6ef0*/  ISETP.NE.AND P0, PT, R77, RZ, PT ;  /* 0x000000ff4d00720c */ /* 0x000fe40003f05270 */
[----:B------:R-:W-:Y:S07]  /*6f00*/  MOV R20, UR40 ;  /* 0x0000002800147c02 */ /* 0x000fee0008000f00 */
[----:B--2---:R-:W1:Y:S02]  /*6f10*/  LDTM.x16 R4, tmem[UR4+0x20] ;  /* 0x00002004000479ee */ /* 0x004e640008240000 */
[----:B------:R-:W-:Y:S01]  /*6f20*/  @P6 LEA R20, R20, UR48, 0x3 ;  /* 0x0000003014146c11 */ /* 0x000fe2000f8e18ff */
[C---:B-1----:R-:W-:Y:S01]  /*6f30*/  FMUL R0, R33.reuse, R4 ;  /* 0x0000000421007220 */ /* 0x042fe20000400000 */
[C---:B------:R-:W-:Y:S01]  /*6f40*/  FMUL R2, R33.reuse, R5 ;  /* 0x0000000521027220 */ /* 0x040fe20000400000 */
[C---:B------:R-:W-:Y:S01]  /*6f50*/  FMUL R3, R33.reuse, R6 ;  /* 0x0000000621037220 */ /* 0x040fe20000400000 */
[----:B------:R-:W-:Y:S01]  /*6f60*/  FMUL R7, R33, R7 ;  /* 0x0000000721077220 */ /* 0x000fe20000400000 */
[----:B----4-:R-:W-:Y:S01]  /*6f70*/  FFMA R36, R35, R40, R0 ;  /* 0x0000002823247223 */ /* 0x010fe20000000000 */
        /* <DEDUP_REMOVED lines=53> */
.L_x_119:
[----:B------:R-:W-:Y:S05]  /*72d0*/  BSYNC.RECONVERGENT B0 ;  /* 0x0000000000007941 */ /* 0x000fea0003800200 */
.L_x_118:
[----:B------:R-:W-:Y:S01]  /*72e0*/  BAR.SYNC.DEFER_BLOCKING 0x1, 0x80 ;  /* 0x0042000000007b1d */ /* 0x000fe20000010000 */
[----:B------:R-:W-:Y:S01]  /*72f0*/  UIADD3 UR43, UPT, UPT, UR40, 0x1, URZ ;  /* 0x00000001282b7890 */ /* 0x000fe2000fffe0ff */
[----:B------:R-:W-:Y:S03]  /*7300*/  HFMA2 R87, -RZ, RZ, 0, 0 ;  /* 0x00000000ff577431 */ /* 0x000fe600000001ff */
        /* <DEDUP_REMOVED lines=19> */
.L_x_123:
[----:B------:R-:W-:Y:S05]  /*7440*/  BSYNC B0 ;  /* 0x0000000000007941 */ /* 0x000fea0003800000 */
.L_x_122:
[----:B------:R-:W-:Y:S01]  /*7450*/  ISETP.NE.AND P0, PT, R86, RZ, PT ;  /* 0x000000ff5600720c */ /* 0x000fe20003f05270 */
[----:B------:R-:W-:Y:S11]  /*7460*/  VIADD R84, R84, 0x1 ;  /* 0x0000000154547836 */ /* 0x000ff60000000000 */
[----:B------:R-:W-:Y:S01]  /*7470*/  @!UPT UIADD3 URZ, UPT, UPT, URZ, URZ, URZ ;  /* 0x000000fffffff290 */ /* 0x000fe2000fffe0ff */
[----:B------:R2:W4:Y:S04]  /*7480*/  @P0 LDS.128 R40, [R5] ;  /* 0x0000000005280984 */ /* 0x0005280000000c00 */
[----:B------:R2:W1:Y:S04]  /*7490*/  @P0 LDS.128 R44, [R4+0x10] ;  /* 0x00001000042c0984 */ /* 0x0004680000000c00 */
[----:B------:R2:W1:Y:S04]  /*74a0*/  @P0 LDS.128 R48, [R3+0x20] ;  /* 0x0000200003300984 */ /* 0x0004680000000c00 */
[----:B------:R2:W1:Y:S01]  /*74b0*/  @P0 LDS.128 R52, [R2+0x30] ;  /* 0x0000300002340984 */ /* 0x0004620000000c00 */
[C---:B------:R-:W-:Y:S04]  /*74c0*/  ISETP.NE.AND P0, PT, R84.reuse, 0x4, PT ;  /* 0x000000045400780c */ /* 0x040fe80003f05270 */
[----:B------:R-:W-:Y:S02]  /*74d0*/  SEL R84, R84, RZ, P0 ;  /* 0x000000ff54547207 */ /* 0x000fe40000000000 */
[----:B------:R-:W-:Y:S02]  /*74e0*/  SEL R87, RZ, 0x1, P0 ;  /* 0x00000001ff577807 */ /* 0x000fe40000000000 */
.L_x_121:
[----:B------:R-:W-:Y:S05]  /*74f0*/  BSYNC B1 ;  /* 0x0000000000017941 */ /* 0x000fea0003800000 */
.L_x_120:
        /* <DEDUP_REMOVED lines=21> */
.L_x_125:
        /* <DEDUP_REMOVED lines=54> */
[----:B------:R-:W-:Y:S01]  /*79b0*/  @P6 SHF.L.U32 R2, R87, 0x1f, RZ ;  /* 0x0000001f57026819 */ /* 0x000fe200000006ff */
        /* <DEDUP_REMOVED lines=11> */
.L_x_127:
[----:B------:R-:W-:Y:S05]  /*7a70*/  BSYNC.RECONVERGENT B0 ;  /* 0x0000000000007941 */ /* 0x000fea0003800200 */
.L_x_126:
        /* <DEDUP_REMOVED lines=18> */
[----:B------:R-:W-:Y:S04]  /*7ba0*/  SHF.L.U32 R6, R87, 0x1f, RZ ;  /* 0x0000001f57067819 */ /* 0x000fe800000006ff */
[----:B------:R-:W1:Y:S02]  /*7bb0*/  SYNCS.PHASECHK.TRANS64.TRYWAIT P0, [R0+URZ+0x30], R6 ;  /* 0x00003006000075a7 */ /* 0x000e6400080011ff */
[----:B-1----:R-:W-:Y:S05]  /*7bc0*/  @!P0 BRA `(.L_x_132) ;  /* 0x0000002c00448947 */ /* 0x002fea0003800000 */
.L_x_131:
[----:B------:R-:W-:Y:S05]  /*7bd0*/  BSYNC B0 ;  /* 0x0000000000007941 */ /* 0x000fea0003800000 */
.L_x_130:
[----:B------:R-:W-:Y:S01]  /*7be0*/  ISETP.NE.AND P0, PT, R86, RZ, PT ;  /* 0x000000ff5600720c */ /* 0x000fe20003f05270 */
[----:B------:R-:W-:Y:S11]  /*7bf0*/  VIADD R84, R84, 0x1 ;  /* 0x0000000154547836 */ /* 0x000ff60000000000 */
[----:B------:R-:W-:Y:S01]  /*7c00*/  @!UPT UIADD3 URZ, UPT, UPT, URZ, URZ, URZ ;  /* 0x000000fffffff290 */ /* 0x000fe2000fffe0ff */
[----:B------:R2:W4:Y:S04]  /*7c10*/  @P0 LDS.128 R40, [R5] ;  /* 0x0000000005280984 */ /* 0x0005280000000c00 */
[----:B------:R2:W2:Y:S04]  /*7c20*/  @P0 LDS.128 R44, [R4+0x10] ;  /* 0x00001000042c0984 */ /* 0x0004a80000000c00 */
[----:B------:R2:W2:Y:S04]  /*7c30*/  @P0 LDS.128 R48, [R3+0x20] ;  /* 0x0000200003300984 */ /* 0x0004a80000000c00 */
[----:B------:R2:W2:Y:S01]  /*7c40*/  @P0 LDS.128 R52, [R2+0x30] ;  /* 0x0000300002340984 */ /* 0x0004a20000000c00 */
[C---:B------:R-:W-:Y:S04]  /*7c50*/  ISETP.NE.AND P0, PT, R84.reuse, 0x4, PT ;  /* 0x000000045400780c */ /* 0x040fe80003f05270 */
[----:B-1----:R-:W-:Y:S02]  /*7c60*/  SEL R0, RZ, 0x1, P0 ;  /* 0x00000001ff007807 */ /* 0x002fe40000000000 */
[----:B------:R-:W-:Y:S02]  /*7c70*/  SEL R84, R84, RZ, P0 ;  /* 0x000000ff54547207 */ /* 0x000fe40000000000 */
[----:B------:R-:W-:Y:S02]  /*7c80*/  LOP3.LUT R87, R87, R0, RZ, 0x3c, !PT ;  /* 0x0000000057577212 */ /* 0x000fe400078e3cff */
.L_x_129:
[----:B------:R-:W-:Y:S05]  /*7c90*/  BSYNC B1 ;  /* 0x0000000000017941 */ /* 0x000fea0003800000 */
.L_x_128:
[----:B------:R-:W-:Y:S05]  /*7ca0*/  VIADD R0, R34, 0x40 ;  /* 0x0000004022007836 */ /* 0x000fea0000000000 */
[----:B------:R-:W-:Y:S04]  /*7cb0*/  SHF.R.U32.HI R0, RZ, 0x15, R0 ;  /* 0x00000015ff007819 */ /* 0x000fe80000011600 */
[----:B------:R-:W-:Y:S11]  /*7cc0*/  LOP3.LUT P0, RZ, R0, 0x3, R68, 0x48, !PT ;  /* 0x0000000300ff7812 */ /* 0x000ff60007804844 */
[----:B------:R-:W-:Y:S02]  /*7cd0*/  @!UPT UIADD3 URZ, UPT, UPT, URZ, URZ, URZ ;  /* 0x000000fffffff290 */ /* 0x000fe4000fffe0ff */
[----:B------:R-:W-:Y:S05]  /*7ce0*/  @!P0 BRA `(.L_x_133) ;  /* 0x0000000000408947 */ /* 0x000fea0003800000 */
[----:B------:R-:W5:Y:S01]  /*7cf0*/  LDCU.64 UR8, c[0x4][0x70] ;  /* 0x01000e00ff0877ac */ /* 0x000f620008000a00 */
[----:B--2---:R-:W-:Y:S01]  /*7d00*/  MOV R3, 0x0 ;  /* 0x0000000000037802 */ /* 0x004fe20000000f00 */
[----:B-1----:R-:W-:Y:S02]  /*7d10*/  HFMA2 R12, -RZ, RZ, 0, 5.9604644775390625e-08 ;  /* 0x00000001ff0c7431 */ /* 0x002fe400000001ff */
[----:B------:R-:W-:Y:S02]  /*7d20*/  IMAD.MOV.U32 R8, RZ, RZ, 0x192 ;  /* 0x00000192ff087424 */ /* 0x000fe400078e00ff */
[----:B------:R-:W-:Y:S01]  /*7d30*/  IMAD.MOV.U32 R13, RZ, RZ, RZ ;  /* 0x000000ffff0d7224 */ /* 0x000fe200078e00ff */
[----:B------:R-:W1:Y:S01]  /*7d40*/  LDCU.64 UR6, c[0x4][0x78] ;  /* 0x01000f00ff0677ac */ /* 0x000e620008000a00 */
[----:B------:R-:W2:Y:S01]  /*7d50*/  LDC.64 R2, c[0x4][R3] ;  /* 0x0100000003027b82 */ /* 0x000ea20000000a00 */
[----:B------:R-:W3:Y:S01]  /*7d60*/  LDCU.64 UR4, c[0x4][0x10] ;  /* 0x01000200ff0477ac */ /* 0x000ee20008000a00 */
[----:B-----5:R-:W-:Y:S01]  /*7d70*/  MOV R5, UR9 ;  /* 0x0000000900057c02 */ /* 0x020fe20008000f00 */
[----:B------:R-:W-:Y:S01]  /*7d80*/  IMAD.U32 R4, RZ, RZ, UR8 ;  /* 0x00000008ff047e24 */ /* 0x000fe2000f8e00ff */
[----:B-1----:R-:W-:Y:S01]  /*7d90*/  MOV R7, UR7 ;  /* 0x0000000700077c02 */ /* 0x002fe20008000f00 */
[----:B------:R-:W-:Y:S01]  /*7da0*/  IMAD.U32 R6, RZ, RZ, UR6 ;  /* 0x00000006ff067e24 */ /* 0x000fe2000f8e00ff */
[----:B---3--:R-:W-:Y:S01]  /*7db0*/  MOV R11, UR5 ;  /* 0x00000005000b7c02 */ /* 0x008fe20008000f00 */
[----:B------:R-:W-:Y:S02]  /*7dc0*/  IMAD.U32 R10, RZ, RZ, UR4 ;  /* 0x00000004ff0a7e24 */ /* 0x000fe4000f8e00ff */
[----:B------:R-:W-:Y:S07]  /*7dd0*/  LEPC R20, `(.L_x_133) ;  /* 0x000000001014794e */ /* 0x000fee0000000000 */
[----:B--2-4-:R-:W-:Y:S05]  /*7de0*/  CALL.ABS.NOINC R2 ;  /* 0x0000000002007343 */ /* 0x014fea0003c00000 */
.L_x_133:
[----:B------:R-:W-:Y:S05]  /*7df0*/  WARPSYNC.ALL ;  /* 0x0000000000007948 */ /* 0x000fea0003800000 */
[----:B------:R-:W-:Y:S01]  /*7e00*/  R2UR UR4, R34 ;  /* 0x00000000220472ca */ /* 0x000fe200000e0000 */
[----:B------:R-:W-:Y:S01]  /*7e10*/  BSSY.RECONVERGENT B0, `(.L_x_134) ;  /* 0x0000043000007945 */ /* 0x000fe20003800200 */
[----:B------:R-:W-:Y:S02]  /*7e20*/  ISETP.NE.AND P6, PT, R82, RZ, PT ;  /* 0x000000ff5200720c */ /* 0x000fe40003fc5270 */
[----:B------:R-:W-:Y:S02]  /*7e30*/  ISETP.NE.AND P0, PT, R77, RZ, PT ;  /* 0x000000ff4d00720c */ /* 0x000fe40003f05270 */
[----:B------:R-:W-:Y:S07]  /*7e40*/  MOV R20, UR40 ;  /* 0x0000002800147c02 */ /* 0x000fee0008000f00 */
[----:B-12---:R-:W1:Y:S02]  /*7e50*/  LDTM.x16 R4, tmem[UR4+0x40] ;  /* 0x00004004000479ee */ /* 0x006e640008240000 */
        /* <DEDUP_REMOVED lines=50> */
[----:B------:R-:W-:Y:S02]  /*8180*/  UIADD3 UR10, UPT, UPT, UR48, 0x200, URZ ;  /* 0x00000200300a7890 */ /* 0x000fe4000fffe0ff */
[----:B------:R-:W-:Y:S02]  /*8190*/  UIADD3 UR8, UP0, UPT, UR52, 0x680, URZ ;  /* 0x0000068034087890 */ /* 0x000fe4000ff1e0ff */
[----:B------:R-:W-:Y:S02]  /*81a0*/  UIADD3 UR5, UPT, UPT, UR41, 0x40, URZ ;  /* 0x0000004029057890 */ /* 0x000fe4000fffe0ff */
[----:B------:R-:W-:Y:S01]  /*81b0*/  MOV R69, UR10 ;  /* 0x0000000a00457c02 */ /* 0x000fe20008000f00 */
[----:B------:R-:W-:Y:S01]  /*81c0*/  UIADD3.X UR9, UPT, UPT, URZ, UR53, URZ, UP0, !UPT ;  /* 0x00000035ff097290 */ /* 0x000fe200087fe4ff */
[----:B------:R-:W-:Y:S02]  /*81d0*/  UMOV UR6, UR42 ;  /* 0x0000002a00067c82 */ /* 0x000fe40008000000 */
[----:B------:R-:W-:Y:S01]  /*81e0*/  R2UR UR4, R69 ;  /* 0x00000000450472ca */ /* 0x000fe200000e0000 */
[----:B------:R-:W-:Y:S11]  /*81f0*/  UMOV UR7, UR36 ;  /* 0x0000002400077c82 */ /* 0x000ff60008000000 */
[----:B------:R-:W-:Y:S01]  /*8200*/  @!UPT UIADD3 URZ, UPT, UPT, URZ, URZ, URZ ;  /* 0x000000fffffff290 */ /* 0x000fe2000fffe0ff */
[----:B------:R2:W-:Y:S01]  /*8210*/  UTMASTG.3D [UR4], [UR8] ;  /* 0x00000004080073b5 */ /* 0x0005e20008010000 */
[----:B------:R0:W-:Y:S01]  /*8220*/  UTMACMDFLUSH ;  /* 0x00000000000079b7 */ /* 0x0001e20000000000 */
[----:B--2---:R-:W-:Y:S04]  /*8230*/  DEPBAR.LE SB0, 0x1 ;  /* 0x000080400000791a */ /* 0x004fe80000000000 */
.L_x_135:
[----:B------:R-:W-:Y:S05]  /*8240*/  BSYNC.RECONVERGENT B0 ;  /* 0x0000000000007941 */ /* 0x000fea0003800200 */
.L_x_134:
        /* <DEDUP_REMOVED lines=21> */
.L_x_139:
[----:B------:R-:W-:Y:S05]  /*83a0*/  BSYNC B0 ;  /* 0x0000000000007941 */ /* 0x000fea0003800000 */
.L_x_138:
        /* <DEDUP_REMOVED lines=11> */
.L_x_137:
[----:B------:R-:W-:Y:S05]  /*8460*/  BSYNC B1 ;  /* 0x0000000000017941 */ /* 0x000fea0003800000 */
.L_x_136:
        /* <DEDUP_REMOVED lines=21> */
.L_x_141:
        /* <DEDUP_REMOVED lines=66> */
.L_x_143:
[----:B------:R-:W-:Y:S05]  /*89e0*/  BSYNC.RECONVERGENT B0 ;  /* 0x0000000000007941 */ /* 0x000fea0003800200 */
.L_x_142:
        /* <DEDUP_REMOVED lines=21> */
.L_x_147:
[----:B------:R-:W-:Y:S05]  /*8b40*/  BSYNC B0 ;  /* 0x0000000000007941 */ /* 0x000fea0003800000 */
.L_x_146:
        /* <DEDUP_REMOVED lines=11> */
.L_x_145:
[----:B------:R-:W-:Y:S05]  /*8c00*/  BSYNC B1 ;  /* 0x0000000000017941 */ /* 0x000fea0003800000 */
.L_x_144:
        /* <DEDUP_REMOVED lines=21> */
.L_x_149:
        /* <DEDUP_REMOVED lines=66> */
.L_x_151:
[----:B------:R-:W-:Y:S05]  /*9180*/  BSYNC.RECONVERGENT B0 ;  /* 0x0000000000007941 */ /* 0x000fea0003800200 */
.L_x_150:
        /* <DEDUP_REMOVED lines=21> */
.L_x_155:
[----:B------:R-:W-:Y:S05]  /*92e0*/  BSYNC B0 ;  /* 0x0000000000007941 */ /* 0x000fea0003800000 */
.L_x_154:
[----:B------:R-:W-:Y:S11]  /*92f0*/  ISETP.NE.AND P0, PT, R86, RZ, PT ;  /* 0x000000ff5600720c */ /* 0x000ff60003f05270 */
[----:B------:R-:W-:Y:S02]  /*9300*/  @!UPT UIADD3 URZ, UPT, UPT, URZ, URZ, URZ ;  /* 0x000000fffffff290 */ /* 0x000fe4000fffe0ff */
[----:B------:R2:W4:Y:S04]  /*9310*/  @P0 LDS.128 R40, [R4] ;  /* 0x0000000004280984 */ /* 0x0005280000000c00 */
[----:B------:R2:W1:Y:S04]  /*9320*/  @P0 LDS.128 R44, [R3+0x10] ;  /* 0x00001000032c0984 */ /* 0x0004680000000c00 */
[----:B------:R2:W1:Y:S04]  /*9330*/  @P0 LDS.128 R48, [R2+0x20] ;  /* 0x0000200002300984 */ /* 0x0004680000000c00 */
[----:B------:R2:W1:Y:S02]  /*9340*/  @P0 LDS.128 R52, [R84+0x30] ;  /* 0x0000300054340984 */ /* 0x0004640000000c00 */
.L_x_153:
[----:B------:R-:W-:Y:S05]  /*9350*/  BSYNC B1 ;  /* 0x0000000000017941 */ /* 0x000fea0003800000 */
.L_x_152:
        /* <DEDUP_REMOVED lines=21> */
.L_x_157:
[----:B------:R-:W-:Y:S01]  /*94b0*/  ISETP.NE.AND P0, PT, R77, RZ, PT ;  /* 0x000000ff4d00720c */ /* 0x000fe20003f05270 */
[----:B------:R-:W-:Y:S05]  /*94c0*/  WARPSYNC.ALL ;  /* 0x0000000000007948 */ /* 0x000fea0003800000 */
[----:B------:R-:W-:Y:S01]  /*94d0*/  R2UR UR4, R34 ;  /* 0x00000000220472ca */ /* 0x000fe200000e0000 */
[----:B------:R-:W-:Y:S01]  /*94e0*/  BSSY.RECONVERGENT B0, `(.L_x_158) ;  /* 0x000003c000007945 */ /* 0x000fe20003800200 */
[----:B------:R-:W-:Y:S11]  /*94f0*/  R2UR UR5, R83 ;  /* 0x00000000530572ca */ /* 0x000ff600000e0000 */
[----:B--2---:R-:W1:Y:S01]  /*9500*/  LDTM.x16 R4, tmem[UR4+0x70] ;  /* 0x00007004000479ee */ /* 0x004e620008240000 */
[----:B------:R-:W-:Y:S01]  /*9510*/  NOP ;  /* 0x0000000000007918 */ /* 0x000fe20000000000 */
[----:B------:R-:W-:Y:S04]  /*9520*/  UIADD3 UR5, UPT, UPT, UR5, 0xc0, URZ ;  /* 0x000000c005057890 */ /* 0x000fe8000fffe0ff */
[----:B------:R-:W-:Y:S09]  /*9530*/  UPRMT UR5, UR37, 0x654, UR5 ;  /* 0x0000065425057896 */ /* 0x000ff20008000005 */
[----:B-1----:R-:W-:Y:S01]  /*9540*/  SYNCS.ARRIVE.TRANS64.RED.A1T0 RZ, [UR5], RZ ;  /* 0x000000ffffff79a7 */ /* 0x002fe20008100405 */
[C---:B------:R-:W-:Y:S01]  /*9550*/  FMUL R0, R33.reuse, R4 ;  /* 0x0000000421007220 */ /* 0x040fe20000400000 */
        /* <DEDUP_REMOVED lines=52> */
.L_x_159:
[----:B------:R-:W-:Y:S05]  /*98a0*/  BSYNC.RECONVERGENT B0 ;  /* 0x0000000000007941 */ /* 0x000fea0003800200 */
.L_x_158:
[----:B------:R-:W-:Y:S01]  /*98b0*/  BAR.SYNC.DEFER_BLOCKING 0x1, 0x80 ;  /* 0x0042000000007b1d */ /* 0x000fe20000010000 */
[----:B------:R-:W-:Y:S01]  /*98c0*/  UISETP.NE.AND UP0, UPT, UR49, -0x8, UPT ;  /* 0xfffffff83100788c */ /* 0x000fe2000bf05270 */
[----:B------:R-:W-:Y:S08]  /*98d0*/  IADD3 R31, PT, PT, R31, 0x1, RZ ;  /* 0x000000011f1f7810 */ /* 0x000ff00007ffe0ff */
[----:B------:R-:W-:Y:S05]  /*98e0*/  BRA.U !UP0, `(.L_x_160) ;  /* 0x0000000108287547 */ /* 0x000fea000b800000 */
[----:B------:R-:W-:Y:S01]  /*98f0*/  ISETP.NE.AND P0, PT, R82, RZ, PT ;  /* 0x000000ff5200720c */ /* 0x000fe20003f05270 */
[----:B------:R-:W-:Y:S01]  /*9900*/  IMAD.U32 R2, RZ, RZ, UR51 ;  /* 0x00000033ff027e24 */ /* 0x000fe2000f8e00ff */
[----:B------:R-:W-:Y:S01]  /*9910*/  UIADD3 UR51, UPT, UPT, UR51, 0x1, URZ ;  /* 0x0000000133337890 */ /* 0x000fe2000fffe0ff */
[----:B------:R-:W-:Y:S03]  /*9920*/  IMAD.U32 R0, RZ, RZ, UR37 ;  /* 0x00000025ff007e24 */ /* 0x000fe6000f8e00ff */
[----:B------:R-:W-:Y:S04]  /*9930*/  UISETP.NE.AND UP0, UPT, UR51, 0x4, UPT ;  /* 0x000000043300788c */ /* 0x000fe8000bf05270 */
[----:B------:R-:W-:Y:S03]  /*9940*/  USEL UR51, UR51, URZ, UP0 ;  /* 0x000000ff33337287 */ /* 0x000fe60008000000 */
[----:B------:R-:W-:Y:S05]  /*9950*/  @P0 LEA R2, R2, UR48, 0x3 ;  /* 0x0000003002020c11 */ /* 0x000fea000f8e18ff */
[----:B------:R-:W-:Y:S05]  /*9960*/  @P0 VIADD R2, R2, 0x50 ;  /* 0x0000005002020836 */ /* 0x000fea0000000000 */
[----:B------:R-:W-:Y:S04]  /*9970*/  @P0 PRMT R0, R0, 0x654, R2 ;  /* 0x0000065400000816 */ /* 0x000fe80000000002 */
[----:B------:R2:W-:Y:S03]  /*9980*/  @P0 SYNCS.ARRIVE.TRANS64.RED.A1T0 RZ, [R0+URZ], RZ ;  /* 0x000000ff00ff09a7 */ /* 0x0005e600081004ff */
.L_x_160:
[----:B------:R-:W-:Y:S01]  /*9990*/  ISETP.NE.AND P2, PT, R78, RZ, PT ;  /* 0x000000ff4e00720c */ /* 0x000fe20003f45270 */
[----:B------:R-:W-:Y:S01]  /*99a0*/  UIADD3 UR49, UPT, UPT, UR49, 0x8, URZ ;  /* 0x0000000831317890 */ /* 0x000fe2000fffe0ff */
[----:B------:R-:W-:Y:S01]  /*99b0*/  ISETP.NE.AND P0, PT, R80, 0x2, PT ;  /* 0x000000025000780c */ /* 0x000fe20003f05270 */
[----:B-1----:R-:W-:Y:S01]  /*99c0*/  IMAD.IADD R14, R29, 0x1, R62 ;  /* 0x000000011d0e7824 */ /* 0x002fe200078e023e */
[----:B------:R-:W-:Y:S01]  /*99d0*/  ISETP.NE.AND P1, PT, R31, 0x4, PT ;  /* 0x000000041f00780c */ /* 0x000fe20003f25270 */
[----:B------:R-:W-:Y:S01]  /*99e0*/  IMAD.IADD R15, R30, 0x1, R63 ;  /* 0x000000011e0f7824 */ /* 0x000fe200078e023f */
[----:B------:R-:W-:Y:S02]  /*99f0*/  SEL R2, RZ, 0x1, P0 ;  /* 0x00000001ff027807 */ /* 0x000fe40000000000 */
[----:B--2---:R-:W-:Y:S02]  /*9a00*/  SEL R0, RZ, 0x1, P1 ;  /* 0x00000001ff007807 */ /* 0x004fe40000800000 */
[----:B------:R-:W-:Y:S02]  /*9a10*/  LOP3.LUT R71, R71, R2, RZ, 0x3c, !PT ;  /* 0x0000000247477212 */ /* 0x000fe400078e3cff */
[----:B------:R-:W-:Y:S02]  /*9a20*/  LOP3.LUT R72, R72, R0, RZ, 0x3c, !PT ;  /* 0x0000000048487212 */ /* 0x000fe400078e3cff */
[----:B------:R-:W-:Y:S02]  /*9a30*/  @P2 R2UR UR36, R70 ;  /* 0x00000000462422ca */ /* 0x000fe400000e0000 */
[----:B------:R-:W-:Y:S02]  /*9a40*/  SEL R80, R80, RZ, P0 ;  /* 0x000000ff50507207 */ /* 0x000fe40000000000 */
[----:B------:R-:W-:Y:S01]  /*9a50*/  SEL R31, R31, RZ, P1 ;  /* 0x000000ff1f1f7207 */ /* 0x000fe20000800000 */
[----:B------:R-:W-:Y:S10]  /*9a60*/  @P2 BRA `(.L_x_161) ;  /* 0xffffffb400a82947 */ /* 0x000ff4000383ffff */
[----:B------:R-:W-:-:S09]  /*9a70*/  UISETP.NE.AND UP0, UPT, UR50, URZ, UPT ;  /* 0x000000ff3200728c */ /* 0x000fd2000bf05270 */
[----:B------:R-:W-:Y:S05]  /*9a80*/  BRA.U !UP0, `(.L_x_162) ;  /* 0x0000000108487547 */ /* 0x000fea000b800000 */
[----:B------:R-:W1:Y:S02]  /*9a90*/  LDCU.64 UR4, c[0x0][0x890] ;  /* 0x00011200ff0477ac */ /* 0x000e640008000a00 */
[----:B-1----:R-:W-:-:S04]  /*9aa0*/  UISETP.NE.U32.AND UP0, UPT, UR4, URZ, UPT ;  /* 0x000000ff0400728c */ /* 0x002fc8000bf05070 */
[----:B------:R-:W-:-:S09]  /*9ab0*/  UISETP.NE.AND.EX UP0, UPT, UR5, URZ, UPT, UP0 ;  /* 0x000000ff0500728c */ /* 0x000fd2000bf05300 */
[----:B------:R-:W-:Y:S05]  /*9ac0*/  BRA.U UP0, `(.L_x_163) ;  /* 0x00000001000c7547 */ /* 0x000fea000b800000 */
[----:B------:R-:W-:-:S13]  /*9ad0*/  FSETP.NEU.AND P0, PT, R35, RZ, PT ;  /* 0x000000ff2300720b */ /* 0x000fda0003f0d000 */
[----:B------:R-:W-:Y:S05]  /*9ae0*/  @!P0 EXIT ;  /* 0x000000000000894d */ /* 0x000fea0003800000 */
[----:B------:R-:W-:Y:S05]  /*9af0*/  BRA `(.L_x_162) ;  /* 0x00000000002c7947 */ /* 0x000fea0003800000 */
.L_x_163:
[----:B------:R-:W-:Y:S01]  /*9b00*/  ISETP.NE.AND P0, PT, R79, RZ, PT ;  /* 0x000000ff4f00720c */ /* 0x000fe20003f05270 */
[----:B------:R-:W-:-:S12]  /*9b10*/  BSSY.RECONVERGENT B0, `(.L_x_162) ;  /* 0x0000009000007945 */ /* 0x000fd80003800200 */
[----:B------:R-:W-:Y:S05]  /*9b20*/  @P0 BRA `(.L_x_164) ;  /* 0x0000000000140947 */ /* 0x000fea0003800000 */
[----:B------:R-:W1:Y:S02]  /*9b30*/  LDCU.64 UR4, c[0x0][0x888] ;  /* 0x00011100ff0477ac */ /* 0x000e640008000a00 */
[----:B-1----:R-:W-:-:S04]  /*9b40*/  ISETP.NE.U32.AND P0, PT, RZ, UR4, PT ;  /* 0x00000004ff007c0c */ /* 0x002fc8000bf05070 */
[----:B------:R-:W-:-:S13]  /*9b50*/  ISETP.NE.AND.EX P0, PT, RZ, UR5, PT, P0 ;  /* 0x00000005ff007c0c */ /* 0x000fda000bf05300 */
[----:B------:R-:W-:Y:S05]  /*9b60*/  @!P0 EXIT ;  /* 0x000000000000894d */ /* 0x000fea0003800000 */
[----:B------:R-:W-:Y:S05]  /*9b70*/  BRA `(.L_x_165) ;  /* 0x0000000000087947 */ /* 0x000fea0003800000 */
.L_x_164:
[----:B------:R-:W-:-:S13]  /*9b80*/  FSETP.NEU.AND P0, PT, R35, RZ, PT ;  /* 0x000000ff2300720b */ /* 0x000fda0003f0d000 */
[----:B------:R-:W-:Y:S05]  /*9b90*/  @!P0 EXIT ;  /* 0x000000000000894d */ /* 0x000fea0003800000 */
.L_x_165:
[----:B------:R-:W-:Y:S05]  /*9ba0*/  BSYNC.RECONVERGENT B0 ;  /* 0x0000000000007941 */ /* 0x000fea0003800200 */
.L_x_162:
[----:B------:R-:W-:Y:S01]  /*9bb0*/  ULEA UR4, UR51, UR48, 0x3 ;  /* 0x0000003033047291 */ /* 0x000fe2000f8e18ff */
[----:B------:R-:W-:-:S04]  /*9bc0*/  DEPBAR.LE SB0, 0x0 ;  /* 0x000080000000791a */ /* 0x000fc80000000000 */
[----:B------:R-:W-:-:S04]  /*9bd0*/  UIADD3 UR4, UPT, UPT, UR4, 0x50, URZ ;  /* 0x0000005004047890 */ /* 0x000fc8000fffe0ff */
[----:B------:R-:W-:-:S09]  /*9be0*/  UPRMT UR4, UR37, 0x654, UR4 ;  /* 0x0000065425047896 */ /* 0x000fd20008000004 */
[----:B------:R-:W-:Y:S01]  /*9bf0*/  SYNCS.ARRIVE.TRANS64.RED.A1T0 RZ, [UR4], RZ ;  /* 0x000000ffffff79a7 */ /* 0x000fe20008100404 */
[----:B------:R-:W-:Y:S05]  /*9c00*/  EXIT ;  /* 0x000000000000794d */ /* 0x000fea0003800000 */
.L_x_19:
[----:B--2---:R2:W1:Y:S02]  /*9c10*/  SYNCS.PHASECHK.TRANS64.TRYWAIT P0, [R2+URZ+0xf0], R3 ;  /* 0x0000f003020075a7 */ /* 0x00446400080011ff */
[----:B-1----:R-:W-:Y:S05]  /*9c20*/  @!P0 NANOSLEEP.SYNCS 0x989680 ;  /* 0x009896800000895d */ /* 0x002fea0003900000 */
[----:B------:R-:W1:Y:S02]  /*9c30*/  @!P0 SYNCS.PHASECHK.TRANS64 P0, [R2+URZ+0xf0], R3 ;  /* 0x0000f003020085a7 */ /* 0x000e6400080010ff */
[----:B-1----:R-:W-:Y:S05]  /*9c40*/  @!P0 BRA `(.L_x_19) ;  /* 0xfffffffc00f08947 */ /* 0x002fea000383ffff */
[----:B------:R-:W-:Y:S05]  /*9c50*/  BRA `(.L_x_166) ;  /* 0xffffff7800587947 */ /* 0x000fea000383ffff */
.L_x_22:
[----:B-1----:R-:W-:-:S07]  /*9c60*/  MOV R2, UR33 ;  /* 0x0000002100027c02 */ /* 0x002fce0008000f00 */
.L_x_167:
[----:B-1----:R1:W2:Y:S02]  /*9c70*/  SYNCS.PHASECHK.TRANS64.TRYWAIT P0, [R2+URZ+0x18], R4 ;  /* 0x00001804020075a7 */ /* 0x0022a400080011ff */
[----:B--2---:R-:W-:Y:S05]  /*9c80*/  @!P0 NANOSLEEP.SYNCS 0x989680 ;  /* 0x009896800000895d */ /* 0x004fea0003900000 */
[----:B------:R-:W2:Y:S02]  /*9c90*/  @!P0 SYNCS.PHASECHK.TRANS64 P0, [R2+URZ+0x18], R4 ;  /* 0x00001804020085a7 */ /* 0x000ea400080010ff */
[----:B--2---:R-:W-:Y:S05]  /*9ca0*/  @!P0 BRA `(.L_x_167) ;  /* 0xfffffffc00f08947 */ /* 0x004fea000383ffff */
[----:B------:R-:W-:Y:S05]  /*9cb0*/  BRA `(.L_x_21) ;  /* 0xffffff7800a87947 */ /* 0x000fea000383ffff */
.L_x_28:
[----:B-1----:R-:W-:-:S07]  /*9cc0*/  MOV R2, UR17 ;  /* 0x0000001100027c02 */ /* 0x002fce0008000f00 */
.L_x_168:
[----:B-1----:R1:W2:Y:S02]  /*9cd0*/  SYNCS.PHASECHK.TRANS64.TRYWAIT P0, [R2+URZ+0x18], R4 ;  /* 0x00001804020075a7 */ /* 0x0022a400080011ff */
[----:B--2---:R-:W-:Y:S05]  /*9ce0*/  @!P0 NANOSLEEP.SYNCS 0x989680 ;  /* 0x009896800000895d */ /* 0x004fea0003900000 */
[----:B------:R-:W2:Y:S02]  /*9cf0*/  @!P0 SYNCS.PHASECHK.TRANS64 P0, [R2+URZ+0x18], R4 ;  /* 0x00001804020085a7 */ /* 0x000ea400080010ff */
[----:B--2---:R-:W-:Y:S05]  /*9d00*/  @!P0 BRA `(.L_x_168) ;  /* 0xfffffffc00f08947 */ /* 0x004fea000383ffff */
[----:B------:R-:W-:Y:S05]  /*9d10*/  BRA `(.L_x_27) ;  /* 0xffffff7c004c7947 */ /* 0x000fea000383ffff */
.L_x_32:
[----:B-1----:R1:W2:Y:S02]  /*9d20*/  SYNCS.PHASECHK.TRANS64.TRYWAIT P0, [R2+URZ+0x80], R3 ;  /* 0x00008003020075a7 */ /* 0x0022a400080011ff */
[----:B--2---:R-:W-:Y:S05]  /*9d30*/  @!P0 NANOSLEEP.SYNCS 0x989680 ;  /* 0x009896800000895d */ /* 0x004fea0003900000 */
[----:B------:R-:W2:Y:S02]  /*9d40*/  @!P0 SYNCS.PHASECHK.TRANS64 P0, [R2+URZ+0x80], R3 ;  /* 0x00008003020085a7 */ /* 0x000ea400080010ff */
[----:B--2---:R-:W-:Y:S05]  /*9d50*/  @!P0 BRA `(.L_x_32) ;  /* 0xfffffffc00f08947 */ /* 0x004fea000383ffff */
[----:B------:R-:W-:Y:S05]  /*9d60*/  BRA `(.L_x_169) ;  /* 0xffffff7c00d87947 */ /* 0x000fea000383ffff */
.L_x_36:
[----:B----4-:R-:W-:-:S07]  /*9d70*/  MOV R0, UR5 ;  /* 0x0000000500007c02 */ /* 0x010fce0008000f00 */
.L_x_170:
[----:B-1----:R1:W2:Y:S02]  /*9d80*/  SYNCS.PHASECHK.TRANS64.TRYWAIT P0, [R0+URZ], R2 ;  /* 0x00000002000075a7 */ /* 0x0022a400080011ff */
[----:B--2---:R-:W-:Y:S05]  /*9d90*/  @!P0 NANOSLEEP.SYNCS 0x989680 ;  /* 0x009896800000895d */ /* 0x004fea0003900000 */
[----:B------:R-:W2:Y:S02]  /*9da0*/  @!P0 SYNCS.PHASECHK.TRANS64 P0, [R0+URZ], R2 ;  /* 0x00000002000085a7 */ /* 0x000ea400080010ff */
[----:B--2---:R-:W-:Y:S05]  /*9db0*/  @!P0 BRA `(.L_x_170) ;  /* 0xfffffffc00f08947 */ /* 0x004fea000383ffff */
[----:B------:R-:W-:Y:S05]  /*9dc0*/  BRA `(.L_x_171) ;  /* 0xffffff8400487947 */ /* 0x000fea000383ffff */
.L_x_37:
[----:B----4-:R-:W-:-:S07]  /*9dd0*/  MOV R0, UR5 ;  /* 0x0000000500007c02 */ /* 0x010fce0008000f00 */
.L_x_172:
[----:B-1----:R1:W2:Y:S02]  /*9de0*/  SYNCS.PHASECHK.TRANS64.TRYWAIT P0, [R0+URZ], R2 ;  /* 0x00000002000075a7 */ /* 0x0022a400080011ff */
[----:B--2---:R-:W-:Y:S05]  /*9df0*/  @!P0 NANOSLEEP.SYNCS 0x989680 ;  /* 0x009896800000895d */ /* 0x004fea0003900000 */
[----:B------:R-:W2:Y:S02]  /*9e00*/  @!P0 SYNCS.PHASECHK.TRANS64 P0, [R0+URZ], R2 ;  /* 0x00000002000085a7 */ /* 0x000ea400080010ff */
[----:B--2---:R-:W-:Y:S05]  /*9e10*/  @!P0 BRA `(.L_x_172) ;  /* 0xfffffffc00f08947 */ /* 0x004fea000383ffff */
[----:B------:R-:W-:Y:S05]  /*9e20*/  BRA `(.L_x_173) ;  /* 0xffffff8400547947 */ /* 0x000fea000383ffff */
.L_x_40:
[----:B-1----:R1:W2:Y:S02]  /*9e30*/  SYNCS.PHASECHK.TRANS64.TRYWAIT P0, [R0+URZ+0xe0], R4 ;  /* 0x0000e004000075a7 */ /* 0x0022a400080011ff */
[----:B--2---:R-:W-:Y:S05]  /*9e40*/  @!P0 NANOSLEEP.SYNCS 0x989680 ;  /* 0x009896800000895d */ /* 0x004fea0003900000 */
[----:B------:R-:W2:Y:S02]  /*9e50*/  @!P0 SYNCS.PHASECHK.TRANS64 P0, [R0+URZ+0xe0], R4 ;  /* 0x0000e004000085a7 */ /* 0x000ea400080010ff */
[----:B--2---:R-:W-:Y:S05]  /*9e60*/  @!P0 BRA `(.L_x_40) ;  /* 0xfffffffc00f08947 */ /* 0x004fea000383ffff */
[----:B------:R-:W-:Y:S05]  /*9e70*/  BRA `(.L_x_174) ;  /* 0xffffff8400b07947 */ /* 0x000fea000383ffff */
.L_x_41:
[----:B------:R-:W-:-:S07]  /*9e80*/  MOV R0, UR5 ;  /* 0x0000000500007c02 */ /* 0x000fce0008000f00 */
.L_x_175:
[----:B-1----:R1:W2:Y:S02]  /*9e90*/  SYNCS.PHASECHK.TRANS64.TRYWAIT P0, [R0+URZ+0x90], R5 ;  /* 0x00009005000075a7 */ /* 0x0022a400080011ff */
[----:B--2---:R-:W-:Y:S05]  /*9ea0*/  @!P0 NANOSLEEP.SYNCS 0x989680 ;  /* 0x009896800000895d */ /* 0x004fea0003900000 */
[----:B------:R-:W2:Y:S02]  /*9eb0*/  @!P0 SYNCS.PHASECHK.TRANS64 P0, [R0+URZ+0x90], R5 ;  /* 0x00009005000085a7 */ /* 0x000ea400080010ff */
[----:B--2---:R-:W-:Y:S05]  /*9ec0*/  @!P0 BRA `(.L_x_175) ;  /* 0xfffffffc00f08947 */ /* 0x004fea000383ffff */
[----:B------:R-:W-:Y:S05]  /*9ed0*/  BRA `(.L_x_176) ;  /* 0xffffff8400c07947 */ /* 0x000fea000383ffff */
.L_x_42:
[----:B-1----:R1:W2:Y:S02]  /*9ee0*/  SYNCS.PHASECHK.TRANS64.TRYWAIT P1, [R0+URZ+0x80], R4 ;  /* 0x00008004000075a7 */ /* 0x0022a400080211ff */
[----:B--2---:R-:W-:Y:S05]  /*9ef0*/  @!P1 NANOSLEEP.SYNCS 0x989680 ;  /* 0x009896800000995d */ /* 0x004fea0003900000 */
[----:B------:R-:W2:Y:S02]  /*9f00*/  @!P1 SYNCS.PHASECHK.TRANS64 P1, [R0+URZ+0x80], R4 ;  /* 0x00008004000095a7 */ /* 0x000ea400080210ff */
[----:B--2---:R-:W-:Y:S05]  /*9f10*/  @!P1 BRA `(.L_x_42) ;  /* 0xfffffffc00f09947 */ /* 0x004fea000383ffff */
[----:B------:R-:W-:Y:S05]  /*9f20*/  BRA `(.L_x_177) ;  /* 0xffffff8400f07947 */ /* 0x000fea000383ffff */
.L_x_45:
[----:B------:R-:W-:-:S07]  /*9f30*/  MOV R0, UR5 ;  /* 0x0000000500007c02 */ /* 0x000fce0008000f00 */
.L_x_178:
[----:B-1----:R1:W2:Y:S02]  /*9f40*/  SYNCS.PHASECHK.TRANS64.TRYWAIT P0, [R0+URZ+0x90], R2 ;  /* 0x00009002000075a7 */ /* 0x0022a400080011ff */
[----:B--2---:R-:W-:Y:S05]  /*9f50*/  @!P0 NANOSLEEP.SYNCS 0x989680 ;  /* 0x009896800000895d */ /* 0x004fea0003900000 */
[----:B------:R-:W2:Y:S02]  /*9f60*/  @!P0 SYNCS.PHASECHK.TRANS64 P0, [R0+URZ+0x90], R2 ;  /* 0x00009002000085a7 */ /* 0x000ea400080010ff */
[----:B--2---:R-:W-:Y:S05]  /*9f70*/  @!P0 BRA `(.L_x_178) ;  /* 0xfffffffc00f08947 */ /* 0x004fea000383ffff */
[----:B------:R-:W-:Y:S05]  /*9f80*/  BRA `(.L_x_44) ;  /* 0xffffff8800447947 */ /* 0x000fea000383ffff */
.L_x_52:
[----:B-1----:R1:W2:Y:S02]  /*9f90*/  SYNCS.PHASECHK.TRANS64.TRYWAIT P1, [R0+URZ+0x80], R2 ;  /* 0x00008002000075a7 */ /* 0x0022a400080211ff */
[----:B--2---:R-:W-:Y:S05]  /*9fa0*/  @!P1 NANOSLEEP.SYNCS 0x989680 ;  /* 0x009896800000995d */ /* 0x004fea0003900000 */
[----:B------:R-:W2:Y:S02]  /*9fb0*/  @!P1 SYNCS.PHASECHK.TRANS64 P1, [R0+URZ+0x80], R2 ;  /* 0x00008002000095a7 */ /* 0x000ea400080210ff */
[----:B--2---:R-:W-:Y:S05]  /*9fc0*/  @!P1 BRA `(.L_x_52) ;  /* 0xfffffffc00f09947 */ /* 0x004fea000383ffff */
[----:B------:R-:W-:Y:S05]  /*9fd0*/  BRA `(.L_x_179) ;  /* 0xffffff8c00b47947 */ /* 0x000fea000383ffff */
.L_x_53:
[----:B------:R-:W-:-:S07]  /*9fe0*/  MOV R2, UR7 ;  /* 0x0000000700027c02 */ /* 0x000fce0008000f00 */
.L_x_180:
[----:B-1----:R1:W2:Y:S02]  /*9ff0*/  SYNCS.PHASECHK.TRANS64.TRYWAIT P0, [R2+URZ+0xc0], R0 ;  /* 0x0000c000020075a7 */ /* 0x0022a400080011ff */
[----:B--2---:R-:W-:Y:S05]  /*a000*/  @!P0 NANOSLEEP.SYNCS 0x989680 ;  /* 0x009896800000895d */ /* 0x004fea0003900000 */
[----:B------:R-:W2:Y:S02]  /*a010*/  @!P0 SYNCS.PHASECHK.TRANS64 P0, [R2+URZ+0xc0], R0 ;  /* 0x0000c000020085a7 */ /* 0x000ea400080010ff */
[----:B--2---:R-:W-:Y:S05]  /*a020*/  @!P0 BRA `(.L_x_180) ;  /* 0xfffffffc00f08947 */ /* 0x004fea000383ffff */
[----:B------:R-:W-:Y:S05]  /*a030*/  BRA `(.L_x_181) ;  /* 0xffffff8c00ec7947 */ /* 0x000fea000383ffff */
.L_x_56:
[----:B------:R-:W-:Y:S07]  /*a040*/  MOV R0, UR6 ;  /* 0x0000000600007c02 */ /* 0x000fee0008000f00 */
.L_x_182:
[----:B-1----:R1:W2:Y:S02]  /*a050*/  SYNCS.PHASECHK.TRANS64.TRYWAIT P0, [R0+URZ], R2 ;  /* 0x00000002000075a7 */ /* 0x0022a400080011ff */
[----:B--2---:R-:W-:Y:S05]  /*a060*/  @!P0 NANOSLEEP.SYNCS 0x989680 ;  /* 0x009896800000895d */ /* 0x004fea0003900000 */
[----:B------:R-:W2:Y:S02]  /*a070*/  @!P0 SYNCS.PHASECHK.TRANS64 P0, [R0+URZ], R2 ;  /* 0x00000002000085a7 */ /* 0x000ea400080010ff */
[----:B--2---:R-:W-:Y:S05]  /*a080*/  @!P0 BRA `(.L_x_182) ;  /* 0xfffffffc00f08947 */ /* 0x004fea000383ffff */
[----:B------:R-:W-:Y:S05]  /*a090*/  BRA `(.L_x_55) ;  /* 0xffffff9000087947 */ /* 0x000fea000383ffff */
.L_x_59:
[----:B------:R-:W-:-:S07]  /*a0a0*/  MOV R0, UR6 ;  /* 0x0000000600007c02 */ /* 0x000fce0008000f00 */
.L_x_183:
[----:B--2---:R2:W4:Y:S02]  /*a0b0*/  SYNCS.PHASECHK.TRANS64.TRYWAIT P0, [R0+URZ], R2 ;  /* 0x00000002000075a7 */ /* 0x00452400080011ff */
[----:B----4-:R-:W-:Y:S05]  /*a0c0*/  @!P0 NANOSLEEP.SYNCS 0x989680 ;  /* 0x009896800000895d */ /* 0x010fea0003900000 */
[----:B------:R-:W4:Y:S02]  /*a0d0*/  @!P0 SYNCS.PHASECHK.TRANS64 P0, [R0+URZ], R2 ;  /* 0x00000002000085a7 */ /* 0x000f2400080010ff */
[----:B----4-:R-:W-:Y:S05]  /*a0e0*/  @!P0 BRA `(.L_x_183) ;  /* 0xfffffffc00f08947 */ /* 0x010fea000383ffff */
[----:B------:R-:W-:Y:S05]  /*a0f0*/  BRA `(.L_x_184) ;  /* 0xffffff9000e47947 */ /* 0x000fea000383ffff */
.L_x_60:
[----:B------:R-:W-:-:S07]  /*a100*/  MOV R0, UR6 ;  /* 0x0000000600007c02 */ /* 0x000fce0008000f00 */
.L_x_185:
[----:B-1----:R1:W2:Y:S02]  /*a110*/  SYNCS.PHASECHK.TRANS64.TRYWAIT P0, [R0+URZ], R3 ;  /* 0x00000003000075a7 */ /* 0x0022a400080011ff */
[----:B--2---:R-:W-:Y:S05]  /*a120*/  @!P0 NANOSLEEP.SYNCS 0x989680 ;  /* 0x009896800000895d */ /* 0x004fea0003900000 */
[----:B------:R-:W2:Y:S02]  /*a130*/  @!P0 SYNCS.PHASECHK.TRANS64 P0, [R0+URZ], R3 ;  /* 0x00000003000085a7 */ /* 0x000ea400080010ff */
[----:B--2---:R-:W-:Y:S05]  /*a140*/  @!P0 BRA `(.L_x_185) ;  /* 0xfffffffc00f08947 */ /* 0x004fea000383ffff */
[----:B------:R-:W-:Y:S05]  /*a150*/  BRA `(.L_x_186) ;  /* 0xffffff9000f07947 */ /* 0x000fea000383ffff */
.L_x_61:
[----:B------:R-:W-:-:S07]  /*a160*/  MOV R0, UR6 ;  /* 0x0000000600007c02 */ /* 0x000fce0008000f00 */
.L_x_187:
[----:B-1----:R1:W2:Y:S02]  /*a170*/  SYNCS.PHASECHK.TRANS64.TRYWAIT P0, [R0+URZ], R3 ;  /* 0x00000003000075a7 */ /* 0x0022a400080011ff */
[----:B--2---:R-:W-:Y:S05]  /*a180*/  @!P0 NANOSLEEP.SYNCS 0x989680 ;  /* 0x009896800000895d */ /* 0x004fea0003900000 */
[----:B------:R-:W2:Y:S02]  /*a190*/  @!P0 SYNCS.PHASECHK.TRANS64 P0, [R0+URZ], R3 ;  /* 0x00000003000085a7 */ /* 0x000ea400080010ff */
[----:B--2---:R-:W-:Y:S05]  /*a1a0*/  @!P0 BRA `(.L_x_187) ;  /* 0xfffffffc00f08947 */ /* 0x004fea000383ffff */
[----:B------:R-:W-:Y:S05]  /*a1b0*/  BRA `(.L_x_188) ;  /* 0xffffff9000fc7947 */ /* 0x000fea000383ffff */
.L_x_62:
[----:B-1----:R-:W-:-:S07]  /*a1c0*/  MOV R0, UR7 ;  /* 0x0000000700007c02 */ /* 0x002fce0008000f00 */
.L_x_189:
[----:B-1----:R1:W2:Y:S02]  /*a1d0*/  SYNCS.PHASECHK.TRANS64.TRYWAIT P0, [R0+URZ], R2 ;  /* 0x00000002000075a7 */ /* 0x0022a400080011ff */
[----:B--2---:R-:W-:Y:S05]  /*a1e0*/  @!P0 NANOSLEEP.SYNCS 0x989680 ;  /* 0x009896800000895d */ /* 0x004fea0003900000 */
[----:B------:R-:W2:Y:S02]  /*a1f0*/  @!P0 SYNCS.PHASECHK.TRANS64 P0, [R0+URZ], R2 ;  /* 0x00000002000085a7 */ /* 0x000ea400080010ff */
[----:B--2---:R-:W-:Y:S05]  /*a200*/  @!P0 BRA `(.L_x_189) ;  /* 0xfffffffc00f08947 */ /* 0x004fea000383ffff */
[----:B------:R-:W-:Y:S05]  /*a210*/  BRA `(.L_x_190) ;  /* 0xffffff9400087947 */ /* 0x000fea000383ffff */
.L_x_67:
[----:B--2---:R2:W3:Y:S02]  /*a220*/  SYNCS.PHASECHK.TRANS64.TRYWAIT P0, [R0+URZ+0x80], R2 ;  /* 0x00008002000075a7 */ /* 0x0044e400080011ff */
[----:B---3--:R-:W-:Y:S05]  /*a230*/  @!P0 NANOSLEEP.SYNCS 0x989680 ;  /* 0x009896800000895d */ /* 0x008fea0003900000 */
[----:B------:R-:W3:Y:S02]  /*a240*/  @!P0 SYNCS.PHASECHK.TRANS64 P0, [R0+URZ+0x80], R2 ;  /* 0x00008002000085a7 */ /* 0x000ee400080010ff */
[----:B---3--:R-:W-:Y:S05]  /*a250*/  @!P0 BRA `(.L_x_67) ;  /* 0xfffffffc00f08947 */ /* 0x008fea000383ffff */
[----:B------:R-:W-:Y:S05]  /*a260*/  BRA `(.L_x_191) ;  /* 0xffffff9800087947 */ /* 0x000fea000383ffff */
.L_x_70:
[----:B------:R-:W-:Y:S07]  /*a270*/  MOV R0, UR7 ;  /* 0x0000000700007c02 */ /* 0x000fee0008000f00 */
.L_x_192:
[----:B--2---:R2:W3:Y:S02]  /*a280*/  SYNCS.PHASECHK.TRANS64.TRYWAIT P0, [R0+URZ+0x78], R2 ;  /* 0x00007802000075a7 */ /* 0x0044e400080011ff */
[----:B---3--:R-:W-:Y:S05]  /*a290*/  @!P0 NANOSLEEP.SYNCS 0x989680 ;  /* 0x009896800000895d */ /* 0x008fea0003900000 */
[----:B------:R-:W3:Y:S02]  /*a2a0*/  @!P0 SYNCS.PHASECHK.TRANS64 P0, [R0+URZ+0x78], R2 ;  /* 0x00007802000085a7 */ /* 0x000ee400080010ff */
[----:B---3--:R-:W-:Y:S05]  /*a2b0*/  @!P0 BRA `(.L_x_192) ;  /* 0xfffffffc00f08947 */ /* 0x008fea000383ffff */
[----:B------:R-:W-:Y:S05]  /*a2c0*/  BRA `(.L_x_69) ;  /* 0xffffff9800e87947 */ /* 0x000fea000383ffff */
.L_x_73:
[----:B------:R-:W-:Y:S07]  /*a2d0*/  MOV R0, UR7 ;  /* 0x0000000700007c02 */ /* 0x000fee0008000f00 */
.L_x_193:
[----:B-1----:R1:W2:Y:S02]  /*a2e0*/  SYNCS.PHASECHK.TRANS64.TRYWAIT P0, [R0+URZ+0x50], R32 ;  /* 0x00005020000075a7 */ /* 0x0022a400080011ff */
[----:B--2---:R-:W-:Y:S05]  /*a2f0*/  @!P0 NANOSLEEP.SYNCS 0x989680 ;  /* 0x009896800000895d */ /* 0x004fea0003900000 */
[----:B------:R-:W2:Y:S02]  /*a300*/  @!P0 SYNCS.PHASECHK.TRANS64 P0, [R0+URZ+0x50], R32 ;  /* 0x00005020000085a7 */ /* 0x000ea400080010ff */
[----:B--2---:R-:W-:Y:S05]  /*a310*/  @!P0 BRA `(.L_x_193) ;  /* 0xfffffffc00f08947 */ /* 0x004fea000383ffff */
[----:B------:R-:W-:Y:S05]  /*a320*/  BRA `(.L_x_194) ;  /* 0xffffff9c00647947 */ /* 0x000fea000383ffff */
.L_x_74:
[----:B------:R-:W-:Y:S07]  /*a330*/  MOV R0, UR7 ;  /* 0x0000000700007c02 */ /* 0x000fee0008000f00 */
.L_x_195:
[----:B-1----:R1:W2:Y:S02]  /*a340*/  SYNCS.PHASECHK.TRANS64.TRYWAIT P0, [R0+URZ+0x58], R32 ;  /* 0x00005820000075a7 */ /* 0x0022a400080011ff */
[----:B--2---:R-:W-:Y:S05]  /*a350*/  @!P0 NANOSLEEP.SYNCS 0x989680 ;  /* 0x009896800000895d */ /* 0x004fea0003900000 */
[----:B------:R-:W2:Y:S02]  /*a360*/  @!P0 SYNCS.PHASECHK.TRANS64 P0, [R0+URZ+0x58], R32 ;  /* 0x00005820000085a7 */ /* 0x000ea400080010ff */
[----:B--2---:R-:W-:Y:S05]  /*a370*/  @!P0 BRA `(.L_x_195) ;  /* 0xfffffffc00f08947 */ /* 0x004fea000383ffff */
[----:B------:R-:W-:Y:S05]  /*a380*/  BRA `(.L_x_196) ;  /* 0xffffff9c00a07947 */ /* 0x000fea000383ffff */
.L_x_75:
[----:B------:R-:W-:Y:S07]  /*a390*/  MOV R0, UR7 ;  /* 0x0000000700007c02 */ /* 0x000fee0008000f00 */
.L_x_197:
[----:B-1----:R1:W2:Y:S02]  /*a3a0*/  SYNCS.PHASECHK.TRANS64.TRYWAIT P0, [R0+URZ+0x60], R32 ;  /* 0x00006020000075a7 */ /* 0x0022a400080011ff */
[----:B--2---:R-:W-:Y:S05]  /*a3b0*/  @!P0 NANOSLEEP.SYNCS 0x989680 ;  /* 0x009896800000895d */ /* 0x004fea0003900000 */
[----:B------:R-:W2:Y:S02]  /*a3c0*/  @!P0 SYNCS.PHASECHK.TRANS64 P0, [R0+URZ+0x60], R32 ;  /* 0x00006020000085a7 */ /* 0x000ea400080010ff */
[----:B--2---:R-:W-:Y:S05]  /*a3d0*/  @!P0 BRA `(.L_x_197) ;  /* 0xfffffffc00f08947 */ /* 0x004fea000383ffff */
[----:B------:R-:W-:Y:S05]  /*a3e0*/  BRA `(.L_x_198) ;  /* 0xffffff9c00e07947 */ /* 0x000fea000383ffff */
.L_x_76:
[----:B------:R-:W-:Y:S07]  /*a3f0*/  MOV R0, UR7 ;  /* 0x0000000700007c02 */ /* 0x000fee0008000f00 */
.L_x_199:
[----:B-1----:R1:W2:Y:S02]  /*a400*/  SYNCS.PHASECHK.TRANS64.TRYWAIT P0, [R0+URZ+0x68], R32 ;  /* 0x00006820000075a7 */ /* 0x0022a400080011ff */
[----:B--2---:R-:W-:Y:S05]  /*a410*/  @!P0 NANOSLEEP.SYNCS 0x989680 ;  /* 0x009896800000895d */ /* 0x004fea0003900000 */
[----:B------:R-:W2:Y:S02]  /*a420*/  @!P0 SYNCS.PHASECHK.TRANS64 P0, [R0+URZ+0x68], R32 ;  /* 0x00006820000085a7 */ /* 0x000ea400080010ff */
[----:B--2---:R-:W-:Y:S05]  /*a430*/  @!P0 BRA `(.L_x_199) ;  /* 0xfffffffc00f08947 */ /* 0x004fea000383ffff */
[----:B------:R-:W-:Y:S05]  /*a440*/  BRA `(.L_x_200) ;  /* 0xffffffa000247947 */ /* 0x000fea000383ffff */
.L_x_77:
[----:B------:R-:W-:Y:S07]  /*a450*/  MOV R0, UR7 ;  /* 0x0000000700007c02 */ /* 0x000fee0008000f00 */
.L_x_201:
[----:B-1----:R1:W2:Y:S02]  /*a460*/  SYNCS.PHASECHK.TRANS64.TRYWAIT P0, [R0+URZ+0x50], R14 ;  /* 0x0000500e000075a7 */ /* 0x0022a400080011ff */
[----:B--2---:R-:W-:Y:S05]  /*a470*/  @!P0 NANOSLEEP.SYNCS 0x989680 ;  /* 0x009896800000895d */ /* 0x004fea0003900000 */
[----:B------:R-:W2:Y:S02]  /*a480*/  @!P0 SYNCS.PHASECHK.TRANS64 P0, [R0+URZ+0x50], R14 ;  /* 0x0000500e000085a7 */ /* 0x000ea400080010ff */
[----:B--2---:R-:W-:Y:S05]  /*a490*/  @!P0 BRA `(.L_x_201) ;  /* 0xfffffffc00f08947 */ /* 0x004fea000383ffff */
[----:B------:R-:W-:Y:S05]  /*a4a0*/  BRA `(.L_x_202) ;  /* 0xffffffa0006c7947 */ /* 0x000fea000383ffff */
.L_x_78:
[----:B------:R-:W-:Y:S07]  /*a4b0*/  MOV R0, UR7 ;  /* 0x0000000700007c02 */ /* 0x000fee0008000f00 */
.L_x_203:
[----:B-1----:R1:W2:Y:S02]  /*a4c0*/  SYNCS.PHASECHK.TRANS64.TRYWAIT P0, [R0+URZ+0x58], R14 ;  /* 0x0000580e000075a7 */ /* 0x0022a400080011ff */
[----:B--2---:R-:W-:Y:S05]  /*a4d0*/  @!P0 NANOSLEEP.SYNCS 0x989680 ;  /* 0x009896800000895d */ /* 0x004fea0003900000 */
[----:B------:R-:W2:Y:S02]  /*a4e0*/  @!P0 SYNCS.PHASECHK.TRANS64 P0, [R0+URZ+0x58], R14 ;  /* 0x0000580e000085a7 */ /* 0x000ea400080010ff */
[----:B--2---:R-:W-:Y:S05]  /*a4f0*/  @!P0 BRA `(.L_x_203) ;  /* 0xfffffffc00f08947 */ /* 0x004fea000383ffff */
[----:B------:R-:W-:Y:S05]  /*a500*/  BRA `(.L_x_204) ;  /* 0xffffffa000b07947 */ /* 0x000fea000383ffff */
.L_x_79:
[----:B------:R-:W-:Y:S07]  /*a510*/  MOV R0, UR7 ;  /* 0x0000000700007c02 */ /* 0x000fee0008000f00 */
.L_x_205:
[----:B-1----:R1:W2:Y:S02]  /*a520*/  SYNCS.PHASECHK.TRANS64.TRYWAIT P0, [R0+URZ+0x60], R14 ;  /* 0x0000600e000075a7 */ /* 0x0022a400080011ff */
[----:B--2---:R-:W-:Y:S05]  /*a530*/  @!P0 NANOSLEEP.SYNCS 0x989680 ;  /* 0x009896800000895d */ /* 0x004fea0003900000 */
[----:B------:R-:W2:Y:S02]  /*a540*/  @!P0 SYNCS.PHASECHK.TRANS64 P0, [R0+URZ+0x60], R14 ;  /* 0x0000600e000085a7 */ /* 0x000ea400080010ff */
[----:B--2---:R-:W-:Y:S05]  /*a550*/  @!P0 BRA `(.L_x_205) ;  /* 0xfffffffc00f08947 */ /* 0x004fea000383ffff */
[----:B------:R-:W-:Y:S05]  /*a560*/  BRA `(.L_x_206) ;  /* 0xffffffa000f47947 */ /* 0x000fea000383ffff */
.L_x_80:
[----:B------:R-:W-:Y:S07]  /*a570*/  MOV R0, UR7 ;  /* 0x0000000700007c02 */ /* 0x000fee0008000f00 */
.L_x_207:
[----:B-1----:R1:W2:Y:S02]  /*a580*/  SYNCS.PHASECHK.TRANS64.TRYWAIT P0, [R0+URZ+0x68], R14 ;  /* 0x0000680e000075a7 */ /* 0x0022a400080011ff */
[----:B--2---:R-:W-:Y:S05]  /*a590*/  @!P0 NANOSLEEP.SYNCS 0x989680 ;  /* 0x009896800000895d */ /* 0x004fea0003900000 */
[----:B------:R-:W2:Y:S02]  /*a5a0*/  @!P0 SYNCS.PHASECHK.TRANS64 P0, [R0+URZ+0x68], R14 ;  /* 0x0000680e000085a7 */ /* 0x000ea400080010ff */
[----:B--2---:R-:W-:Y:S05]  /*a5b0*/  @!P0 BRA `(.L_x_207) ;  /* 0xfffffffc00f08947 */ /* 0x004fea000383ffff */
[----:B------:R-:W-:Y:S05]  /*a5c0*/  BRA `(.L_x_208) ;  /* 0xffffffa400787947 */ /* 0x000fea000383ffff */
.L_x_82:
[----:B------:R-:W-:-:S07]  /*a5d0*/  MOV R0, UR7 ;  /* 0x0000000700007c02 */ /* 0x000fce0008000f00 */
.L_x_209:
[----:B-1----:R1:W3:Y:S02]  /*a5e0*/  SYNCS.PHASECHK.TRANS64.TRYWAIT P0, [R0+URZ+0x50], R32 ;  /* 0x00005020000075a7 */ /* 0x0022e400080011ff */
[----:B---3--:R-:W-:Y:S05]  /*a5f0*/  @!P0 NANOSLEEP.SYNCS 0x989680 ;  /* 0x009896800000895d */ /* 0x008fea0003900000 */
[----:B------:R-:W3:Y:S02]  /*a600*/  @!P0 SYNCS.PHASECHK.TRANS64 P0, [R0+URZ+0x50], R32 ;  /* 0x00005020000085a7 */ /* 0x000ee400080010ff */
[----:B---3--:R-:W-:Y:S05]  /*a610*/  @!P0 BRA `(.L_x_209) ;  /* 0xfffffffc00f08947 */ /* 0x008fea000383ffff */
[----:B------:R-:W-:Y:S05]  /*a620*/  BRA `(.L_x_210) ;  /* 0xffffffa400e07947 */ /* 0x000fea000383ffff */
.L_x_83:
[----:B-1----:R-:W-:-:S07]  /*a630*/  MOV R0, UR7 ;  /* 0x0000000700007c02 */ /* 0x002fce0008000f00 */
.L_x_211:
[----:B-1----:R1:W3:Y:S02]  /*a640*/  SYNCS.PHASECHK.TRANS64.TRYWAIT P0, [R0+URZ+0x58], R32 ;  /* 0x00005820000075a7 */ /* 0x0022e400080011ff */
[----:B---3--:R-:W-:Y:S05]  /*a650*/  @!P0 NANOSLEEP.SYNCS 0x989680 ;  /* 0x009896800000895d */ /* 0x008fea0003900000 */
[----:B------:R-:W3:Y:S02]  /*a660*/  @!P0 SYNCS.PHASECHK.TRANS64 P0, [R0+URZ+0x58], R32 ;  /* 0x00005820000085a7 */ /* 0x000ee400080010ff */
[----:B---3--:R-:W-:Y:S05]  /*a670*/  @!P0 BRA `(.L_x_211) ;  /* 0xfffffffc00f08947 */ /* 0x008fea000383ffff */
[----:B------:R-:W-:Y:S05]  /*a680*/  BRA `(.L_x_212) ;  /* 0xffffffa400d07947 */ /* 0x000fea000383ffff */
.L_x_84:
[----:B------:R-:W-:-:S07]  /*a690*/  MOV R2, UR7 ;  /* 0x0000000700027c02 */ /* 0x000fce0008000f00 */
.L_x_213:
[----:B-1----:R1:W3:Y:S02]  /*a6a0*/  SYNCS.PHASECHK.TRANS64.TRYWAIT P0, [R2+URZ+0x60], R32 ;  /* 0x00006020020075a7 */ /* 0x0022e400080011ff */
[----:B---3--:R-:W-:Y:S05]  /*a6b0*/  @!P0 NANOSLEEP.SYNCS 0x989680 ;  /* 0x009896800000895d */ /* 0x008fea0003900000 */
[----:B------:R-:W3:Y:S02]  /*a6c0*/  @!P0 SYNCS.PHASECHK.TRANS64 P0, [R2+URZ+0x60], R32 ;  /* 0x00006020020085a7 */ /* 0x000ee400080010ff */
[----:B---3--:R-:W-:Y:S05]  /*a6d0*/  @!P0 BRA `(.L_x_213) ;  /* 0xfffffffc00f08947 */ /* 0x008fea000383ffff */
[----:B------:R-:W-:Y:S05]  /*a6e0*/  BRA `(.L_x_214) ;  /* 0xffffffa400c47947 */ /* 0x000fea000383ffff */
.L_x_86:
[----:B--2---:R2:W4:Y:S02]  /*a6f0*/  SYNCS.PHASECHK.TRANS64.TRYWAIT P0, [R0+URZ+0x80], R2 ;  /* 0x00008002000075a7 */ /* 0x00452400080011ff */
[----:B----4-:R-:W-:Y:S05]  /*a700*/  @!P0 NANOSLEEP.SYNCS 0x989680 ;  /* 0x009896800000895d */ /* 0x010fea0003900000 */
[----:B------:R-:W4:Y:S02]  /*a710*/  @!P0 SYNCS.PHASECHK.TRANS64 P0, [R0+URZ+0x80], R2 ;  /* 0x00008002000085a7 */ /* 0x000f2400080010ff */
[----:B----4-:R-:W-:Y:S05]  /*a720*/  @!P0 BRA `(.L_x_86) ;  /* 0xfffffffc00f08947 */ /* 0x010fea000383ffff */
[----:B------:R-:W-:Y:S05]  /*a730*/  BRA `(.L_x_215) ;  /* 0xffffffa800887947 */ /* 0x000fea000383ffff */
.L_x_97:
[----:B-1----:R-:W-:Y:S04]  /*a740*/  MOV R2, UR48 ;  /* 0x0000003000027c02 */ /* 0x002fe80008000f00 */
[----:B------:R1:W3:Y:S03]  /*a750*/  SYNCS.PHASECHK.TRANS64.TRYWAIT P1, [R2+URZ+0x30], R3 ;  /* 0x00003003020075a7 */ /* 0x0002e600080211ff */
[----:B---3--:R-:W-:Y:S05]  /*a760*/  @!P1 NANOSLEEP.SYNCS 0x989680 ;  /* 0x009896800000995d */ /* 0x008fea0003900000 */
[----:B------:R-:W3:Y:S02]  /*a770*/  @!P1 SYNCS.PHASECHK.TRANS64 P1, [R2+URZ+0x30], R3 ;  /* 0x00003003020095a7 */ /* 0x000ee400080210ff */
[----:B---3--:R-:W-:Y:S05]  /*a780*/  @!P1 BRA `(.L_x_97) ;  /* 0xfffffffc00ec9947 */ /* 0x008fea000383ffff */
[----:B------:R-:W-:Y:S05]  /*a790*/  BRA `(.L_x_96) ;  /* 0xffffffb400907947 */ /* 0x000fea000383ffff */
.L_x_99:
[----:B-1----:R1:W4:Y:S02]  /*a7a0*/  SYNCS.PHASECHK.TRANS64.TRYWAIT P0, [R83+URZ+0xa0], R0 ;  /* 0x0000a000530075a7 */ /* 0x00232400080011ff */
[----:B----4-:R-:W-:Y:S05]  /*a7b0*/  @!P0 NANOSLEEP.SYNCS 0x989680 ;  /* 0x009896800000895d */ /* 0x010fea0003900000 */
[----:B------:R-:W4:Y:S02]  /*a7c0*/  @!P0 SYNCS.PHASECHK.TRANS64 P0, [R83+URZ+0xa0], R0 ;  /* 0x0000a000530085a7 */ /* 0x000f2400080010ff */
[----:B----4-:R-:W-:Y:S05]  /*a7d0*/  @!P0 BRA `(.L_x_99) ;  /* 0xfffffffc00f08947 */ /* 0x010fea000383ffff */
[----:B------:R-:W-:Y:S05]  /*a7e0*/  BRA `(.L_x_98) ;  /* 0xffffffb400b87947 */ /* 0x000fea000383ffff */
.L_x_108:
[----:B-1----:R1:W2:Y:S02]  /*a7f0*/  SYNCS.PHASECHK.TRANS64.TRYWAIT P0, [R2+URZ+0x30], R0 ;  /* 0x00003000020075a7 */ /* 0x0022a400080011ff */
[----:B--2---:R-:W-:Y:S05]  /*a800*/  @!P0 NANOSLEEP.SYNCS 0x989680 ;  /* 0x009896800000895d */ /* 0x004fea0003900000 */
[----:B------:R-:W2:Y:S02]  /*a810*/  @!P0 SYNCS.PHASECHK.TRANS64 P0, [R2+URZ+0x30], R0 ;  /* 0x00003000020085a7 */ /* 0x000ea400080010ff */
[----:B--2---:R-:W-:Y:S05]  /*a820*/  @!P0 BRA `(.L_x_108) ;  /* 0xfffffffc00f08947 */ /* 0x004fea000383ffff */
[----:B------:R-:W-:Y:S05]  /*a830*/  BRA `(.L_x_107) ;  /* 0xffffffbc00547947 */ /* 0x000fea000383ffff */
.L_x_116:
[----:B-1----:R1:W2:Y:S02]  /*a840*/  SYNCS.PHASECHK.TRANS64.TRYWAIT P0, [R0+URZ+0x30], R6 ;  /* 0x00003006000075a7 */ /* 0x0022a400080011ff */
[----:B--2---:R-:W-:Y:S05]  /*a850*/  @!P0 NANOSLEEP.SYNCS 0x989680 ;  /* 0x009896800000895d */ /* 0x004fea0003900000 */
[----:B------:R-:W2:Y:S02]  /*a860*/  @!P0 SYNCS.PHASECHK.TRANS64 P0, [R0+URZ+0x30], R6 ;  /* 0x00003006000085a7 */ /* 0x000ea400080010ff */
[----:B--2---:R-:W-:Y:S05]  /*a870*/  @!P0 BRA `(.L_x_116) ;  /* 0xfffffffc00f08947 */ /* 0x004fea000383ffff */
[----:B------:R-:W-:Y:S05]  /*a880*/  BRA `(.L_x_115) ;  /* 0xffffffc400147947 */ /* 0x000fea000383ffff */
.L_x_124:
[----:B-1----:R1:W2:Y:S02]  /*a890*/  SYNCS.PHASECHK.TRANS64.TRYWAIT P0, [R0+URZ+0x30], R6 ;  /* 0x00003006000075a7 */ /* 0x0022a400080011ff */
[----:B--2---:R-:W-:Y:S05]  /*a8a0*/  @!P0 NANOSLEEP.SYNCS 0x989680 ;  /* 0x009896800000895d */ /* 0x004fea0003900000 */
[----:B------:R-:W2:Y:S02]  /*a8b0*/  @!P0 SYNCS.PHASECHK.TRANS64 P0, [R0+URZ+0x30], R6 ;  /* 0x00003006000085a7 */ /* 0x000ea400080010ff */
[----:B--2---:R-:W-:Y:S05]  /*a8c0*/  @!P0 BRA `(.L_x_124) ;  /* 0xfffffffc00f08947 */ /* 0x004fea000383ffff */
[----:B------:R-:W-:Y:S05]  /*a8d0*/  BRA `(.L_x_123) ;  /* 0xffffffc800d87947 */ /* 0x000fea000383ffff */
.L_x_132:
[----:B-1----:R1:W2:Y:S02]  /*a8e0*/  SYNCS.PHASECHK.TRANS64.TRYWAIT P0, [R0+URZ+0x30], R6 ;  /* 0x00003006000075a7 */ /* 0x0022a400080011ff */
[----:B--2---:R-:W-:Y:S05]  /*a8f0*/  @!P0 NANOSLEEP.SYNCS 0x989680 ;  /* 0x009896800000895d */ /* 0x004fea0003900000 */
[----:B------:R-:W2:Y:S02]  /*a900*/  @!P0 SYNCS.PHASECHK.TRANS64 P0, [R0+URZ+0x30], R6 ;  /* 0x00003006000085a7 */ /* 0x000ea400080010ff */
[----:B--2---:R-:W-:Y:S05]  /*a910*/  @!P0 BRA `(.L_x_132) ;  /* 0xfffffffc00f08947 */ /* 0x004fea000383ffff */
[----:B------:R-:W-:Y:S05]  /*a920*/  BRA `(.L_x_131) ;  /* 0xffffffd000a87947 */ /* 0x000fea000383ffff */
.L_x_140:
[----:B-1----:R1:W2:Y:S02]  /*a930*/  SYNCS.PHASECHK.TRANS64.TRYWAIT P0, [R0+URZ+0x30], R6 ;  /* 0x00003006000075a7 */ /* 0x0022a400080011ff */
[----:B--2---:R-:W-:Y:S05]  /*a940*/  @!P0 NANOSLEEP.SYNCS 0x989680 ;  /* 0x009896800000895d */ /* 0x004fea0003900000 */
[----:B------:R-:W2:Y:S02]  /*a950*/  @!P0 SYNCS.PHASECHK.TRANS64 P0, [R0+URZ+0x30], R6 ;  /* 0x00003006000085a7 */ /* 0x000ea400080010ff */
[----:B--2---:R-:W-:Y:S05]  /*a960*/  @!P0 BRA `(.L_x_140) ;  /* 0xfffffffc00f08947 */ /* 0x004fea000383ffff */
[----:B------:R-:W-:Y:S05]  /*a970*/  BRA `(.L_x_139) ;  /* 0xffffffd800887947 */ /* 0x000fea000383ffff */
.L_x_148:
[----:B-1----:R1:W2:Y:S02]  /*a980*/  SYNCS.PHASECHK.TRANS64.TRYWAIT P0, [R0+URZ+0x30], R6 ;  /* 0x00003006000075a7 */ /* 0x0022a400080011ff */
[----:B--2---:R-:W-:Y:S05]  /*a990*/  @!P0 NANOSLEEP.SYNCS 0x989680 ;  /* 0x009896800000895d */ /* 0x004fea0003900000 */
[----:B------:R-:W2:Y:S02]  /*a9a0*/  @!P0 SYNCS.PHASECHK.TRANS64 P0, [R0+URZ+0x30], R6 ;  /* 0x00003006000085a7 */ /* 0x000ea400080010ff */
[----:B--2---:R-:W-:Y:S05]  /*a9b0*/  @!P0 BRA `(.L_x_148) ;  /* 0xfffffffc00f08947 */ /* 0x004fea000383ffff */
[----:B------:R-:W-:Y:S05]  /*a9c0*/  BRA `(.L_x_147) ;  /* 0xffffffe0005c7947 */ /* 0x000fea000383ffff */
.L_x_156:
[----:B-1----:R1:W2:Y:S02]  /*a9d0*/  SYNCS.PHASECHK.TRANS64.TRYWAIT P0, [R0+URZ+0x30], R87 ;  /* 0x00003057000075a7 */ /* 0x0022a400080011ff */
[----:B--2---:R-:W-:Y:S05]  /*a9e0*/  @!P0 NANOSLEEP.SYNCS 0x989680 ;  /* 0x009896800000895d */ /* 0x004fea0003900000 */
[----:B------:R-:W2:Y:S02]  /*a9f0*/  @!P0 SYNCS.PHASECHK.TRANS64 P0, [R0+URZ+0x30], R87 ;  /* 0x00003057000085a7 */ /* 0x000ea400080010ff */
[----:B--2---:R-:W-:Y:S05]  /*aa00*/  @!P0 BRA `(.L_x_156) ;  /* 0xfffffffc00f08947 */ /* 0x004fea000383ffff */
[----:B------:R-:W-:Y:S05]  /*aa10*/  BRA `(.L_x_155) ;  /* 0xffffffe800307947 */ /* 0x000fea000383ffff */
        .weak           $__internal_0_$__cuda_sm10x_tcgen05_guardrail_trap_col_being_dealloced_not_returned_by_alloc
        .type           $__internal_0_$__cuda_sm10x_tcgen05_guardrail_trap_col_being_dealloced_not_returned_by_alloc,@function
        .size           $__internal_0_$__cuda_sm10x_tcgen05_guardrail_trap_col_being_dealloced_not_returned_by_alloc,($__internal_1_$__cuda_sm10x_tcgen05_guardrail_trap_phase_invalid_during_alloc - $__internal_0_$__cuda_sm10x_tcgen05_guardrail_trap_col_being_dealloced_not_returned_by_alloc)
$__internal_0_$__cuda_sm10x_tcgen05_guardrail_trap_col_being_dealloced_not_returned_by_alloc:
[----:B------:R-:W-:Y:S05]  /*aa20*/  BPT.TRAP 0x1 ;  /* 0x000000040000795c */ /* 0x000fea0000300000 */
[----:B------:R-:W-:-:S04]  /*aa30*/  HFMA2 R3, -RZ, RZ, 0, 0 ;  /* 0x00000000ff037431 */ /* 0x000fc800000001ff */
[----:B------:R-:W-:Y:S05]  /*aa40*/  RET.REL.NODEC R2 `(_ZN7cutlass13device_kernelINS_4gemm6kernel13GemmUniversalIN4cute5tupleIJiiiiEEENS1_10collective13CollectiveMmaINS1_35MainloopSm100TmaUmmaWarpSpecializedILi3ELi2ELi4ENS5_IJNS4_1CILi1EEESB_SB_EEEEENS5_IJNSA_ILi128EEESE_NSA_ILi32EEEEEEfNS5_IJlSB_lEEEfSH_NS4_8TiledMMAINS4_8MMA_AtomIJNS4_17SM100_MMA_TF32_SSINS_10tfloat32_tESL_fLi128ELi128ELNS4_4UMMA5MajorE0ELSN_0ELNSM_7ScaleInE0ELSO_0EEEEEENS4_6LayoutISC_NS5_IJNSA_ILi0EEESS_SS_EEEEENS5_IJNS4_10UnderscoreESV_SV_EEEEENS4_13SM90_TMA_LOADENS4_14ComposedLayoutINS4_7SwizzleILi3ELi4ELi3EEENS4_18smem_ptr_flag_bitsILi32EEENSR_INS5_IJNSA_ILi8EEESF_EEENS5_IJSF_SB_EEEEEEEvNS4_8identityESY_S18_vS19_EENS_8epilogue10collective18CollectiveEpilogueINS1B_23Sm100TmaWarpSpecializedILi4ELi2ELi16ELb1ELb0EEEJSG_NS5_IJNSR_ISE_SB_EENSR_INSA_ILi16EEESB_EEEEEfSH_fSH_NS1B_6fusion15FusionCallbacksIS1F_NS1K_17LinearCombinationIffffLNS_15FloatRoundStyleE2EEESG_S1J_JEEENS4_5SM1004TMEM4LOAD26SM100_TMEM_LOAD_32dp32b16xESY_NSZ_INS10_ILi2ELi4ELi3EEES13_NSR_INS5_IJS14_S1H_EEENS5_IJS1H_SB_EEEEEEENS4_39AutoVectorizingCopyWithAssumedAlignmentILi128EEENS4_14SM90_TMA_STOREES1Y_S20_S20_EEEvvEEEEvNT_6ParamsE) ;  /* 0xffffff54026c7950 */ /* 0x000fea0003c3ffff */
        .weak           $__internal_1_$__cuda_sm10x_tcgen05_guardrail_trap_phase_invalid_during_alloc
        .type           $__internal_1_$__cuda_sm10x_tcgen05_guardrail_trap_phase_invalid_during_alloc,@function
        .size           $__internal_1_$__cuda_sm10x_tcgen05_guardrail_trap_phase_invalid_during_alloc,($__internal_2_$__cuda_sm10x_tcgen05_guardrail_trap_unallocated_columns_being_dealloced - $__internal_1_$__cuda_sm10x_tcgen05_guardrail_trap_phase_invalid_during_alloc)
$__internal_1_$__cuda_sm10x_tcgen05_guardrail_trap_phase_invalid_during_alloc:
[----:B------:R-:W-:Y:S05]  /*aa50*/  BPT.TRAP 0x1 ;  /* 0x000000040000795c */ /* 0x000fea0000300000 */
[----:B------:R-:W-:-:S04]  /*aa60*/  MOV R3, 0x0 ;  /* 0x0000000000037802 */ /* 0x000fc80000000f00 */
[----:B------:R-:W-:Y:S05]  /*aa70*/  RET.REL.NODEC R2 `(_ZN7cutlass13device_kernelINS_4gemm6kernel13GemmUniversalIN4cute5tupleIJiiiiEEENS1_10collective13CollectiveMmaINS1_35MainloopSm100TmaUmmaWarpSpecializedILi3ELi2ELi4ENS5_IJNS4_1CILi1EEESB_SB_EEEEENS5_IJNSA_ILi128EEESE_NSA_ILi32EEEEEEfNS5_IJlSB_lEEEfSH_NS4_8TiledMMAINS4_8MMA_AtomIJNS4_17SM100_MMA_TF32_SSINS_10tfloat32_tESL_fLi128ELi128ELNS4_4UMMA5MajorE0ELSN_0ELNSM_7ScaleInE0ELSO_0EEEEEENS4_6LayoutISC_NS5_IJNSA_ILi0EEESS_SS_EEEEENS5_IJNS4_10UnderscoreESV_SV_EEEEENS4_13SM90_TMA_LOADENS4_14ComposedLayoutINS4_7SwizzleILi3ELi4ELi3EEENS4_18smem_ptr_flag_bitsILi32EEENSR_INS5_IJNSA_ILi8EEESF_EEENS5_IJSF_SB_EEEEEEEvNS4_8identityESY_S18_vS19_EENS_8epilogue10collective18CollectiveEpilogueINS1B_23Sm100TmaWarpSpecializedILi4ELi2ELi16ELb1ELb0EEEJSG_NS5_IJNSR_ISE_SB_EENSR_INSA_ILi16EEESB_EEEEEfSH_fSH_NS1B_6fusion15FusionCallbacksIS1F_NS1K_17LinearCombinationIffffLNS_15FloatRoundStyleE2EEESG_S1J_JEEENS4_5SM1004TMEM4LOAD26SM100_TMEM_LOAD_32dp32b16xESY_NSZ_INS10_ILi2ELi4ELi3EEES13_NSR_INS5_IJS14_S1H_EEENS5_IJS1H_SB_EEEEEEENS4_39AutoVectorizingCopyWithAssumedAlignmentILi128EEENS4_14SM90_TMA_STOREES1Y_S20_S20_EEEvvEEEEvNT_6ParamsE) ;  /* 0xffffff5402607950 */ /* 0x000fea0003c3ffff */
        .weak           $__internal_2_$__cuda_sm10x_tcgen05_guardrail_trap_unallocated_columns_being_dealloced
        .type           $__internal_2_$__cuda_sm10x_tcgen05_guardrail_trap_unallocated_columns_being_dealloced,@function
        .size           $__internal_2_$__cuda_sm10x_tcgen05_guardrail_trap_unallocated_columns_being_dealloced,(.L_x_217 - $__internal_2_$__cuda_sm10x_tcgen05_guardrail_trap_unallocated_columns_being_dealloced)
$__internal_2_$__cuda_sm10x_tcgen05_guardrail_trap_unallocated_columns_being_dealloced:
[----:B------:R-:W-:Y:S05]  /*aa80*/  BPT.TRAP 0x1 ;  /* 0x000000040000795c */ /* 0x000fea0000300000 */
[----:B------:R-:W-:-:S04]  /*aa90*/  HFMA2 R3, -RZ, RZ, 0, 0 ;  /* 0x00000000ff037431 */ /* 0x000fc800000001ff */
[----:B------:R-:W-:Y:S05]  /*aaa0*/  RET.REL.NODEC R2 `(_ZN7cutlass13device_kernelINS_4gemm6kernel13GemmUniversalIN4cute5tupleIJiiiiEEENS1_10collective13CollectiveMmaINS1_35MainloopSm100TmaUmmaWarpSpecializedILi3ELi2ELi4ENS5_IJNS4_1CILi1EEESB_SB_EEEEENS5_IJNSA_ILi128EEESE_NSA_ILi32EEEEEEfNS5_IJlSB_lEEEfSH_NS4_8TiledMMAINS4_8MMA_AtomIJNS4_17SM100_MMA_TF32_SSINS_10tfloat32_tESL_fLi128ELi128ELNS4_4UMMA5MajorE0ELSN_0ELNSM_7ScaleInE0ELSO_0EEEEEENS4_6LayoutISC_NS5_IJNSA_ILi0EEESS_SS_EEEEENS5_IJNS4_10UnderscoreESV_SV_EEEEENS4_13SM90_TMA_LOADENS4_14ComposedLayoutINS4_7SwizzleILi3ELi4ELi3EEENS4_18smem_ptr_flag_bitsILi32EEENSR_INS5_IJNSA_ILi8EEESF_EEENS5_IJSF_SB_EEEEEEEvNS4_8identityESY_S18_vS19_EENS_8epilogue10collective18CollectiveEpilogueINS1B_23Sm100TmaWarpSpecializedILi4ELi2ELi16ELb1ELb0EEEJSG_NS5_IJNSR_ISE_SB_EENSR_INSA_ILi16EEESB_EEEEEfSH_fSH_NS1B_6fusion15FusionCallbacksIS1F_NS1K_17LinearCombinationIffffLNS_15FloatRoundStyleE2EEESG_S1J_JEEENS4_5SM1004TMEM4LOAD26SM100_TMEM_LOAD_32dp32b16xESY_NSZ_INS10_ILi2ELi4ELi3EEES13_NSR_INS5_IJS14_S1H_EEENS5_IJS1H_SB_EEEEEEENS4_39AutoVectorizingCopyWithAssumedAlignmentILi128EEENS4_14SM90_TMA_STOREES1Y_S20_S20_EEEvvEEEEvNT_6ParamsE) ;  /* 0xffffff5402547950 */ /* 0x000fea0003c3ffff */
.L_x_216:
[----:B------:R-:W-:-:S00]  /*aab0*/  BRA `(.L_x_216) ;  /* 0xfffffffc00fc7947 */ /* 0x000fc0000383ffff */
[----:B------:R-:W-:-:S00]  /*aac0*/  NOP ;  /* 0x0000000000007918 */ /* 0x000fc00000000000 */
        /* <DEDUP_REMOVED lines=11> */
.L_x_217:


//--------------------- .nv.global.init           --------------------------
	.section	.nv.global.init,"aw",@progbits
.nv.global.init:
	.type		$str$27,@object
	.size		$str$27,($str$28 - $str$27)
$str$27:
        /*0000*/ 	.byte	0x28, 0x61, 0x64, 0x64, 0x72, 0x65, 0x73, 0x73, 0x20, 0x26, 0x20, 0x6d, 0x61, 0x73, 0x6b, 0x29
        /*0010*/ 	.byte	0x20, 0x3d, 0x3d, 0x20, 0x30, 0x00
	.type		$str$28,@object
	.size		$str$28,($str$26 - $str$28)
$str$28:
        /*0016*/ 	.byte	0x2f, 0x74, 0x6d, 0x70, 0x2f, 0x63, 0x75, 0x74, 0x6c, 0x61, 0x73, 0x73, 0x5f, 0x73, 0x77, 0x65
        /*0026*/ 	.byte	0x65, 0x70, 0x5f, 0x73, 0x72, 0x63, 0x2f, 0x69, 0x6e, 0x63, 0x6c, 0x75, 0x64, 0x65, 0x2f, 0x63
        /*0036*/ 	.byte	0x75, 0x74, 0x65, 0x2f, 0x70, 0x6f, 0x69, 0x6e, 0x74, 0x65, 0x72, 0x5f, 0x66, 0x6c, 0x61, 0x67
        /*0046*/ 	.byte	0x67, 0x65, 0x64, 0x2e, 0x68, 0x70, 0x70, 0x00
	.type		$str$26,@object
	.size		$str$26,($str$25 - $str$26)
$str$26:
        /*004e*/ 	.byte	0x2f, 0x74, 0x6d, 0x70, 0x2f, 0x63, 0x75, 0x74, 0x6c, 0x61, 0x73, 0x73, 0x5f, 0x73, 0x77, 0x65
        /*005e*/ 	.byte	0x65, 0x70, 0x5f, 0x73, 0x72, 0x63, 0x2f, 0x69, 0x6e, 0x63, 0x6c, 0x75, 0x64, 0x65, 0x2f, 0x63
        /*006e*/ 	.byte	0x75, 0x74, 0x65, 0x2f, 0x61, 0x74, 0x6f, 0x6d, 0x2f, 0x63, 0x6f, 0x70, 0x79, 0x5f, 0x74, 0x72
        /*007e*/ 	.byte	0x61, 0x69, 0x74, 0x73, 0x5f, 0x73, 0x6d, 0x31, 0x30, 0x30, 0x2e, 0x68, 0x70, 0x70, 0x00
	.type		$str$25,@object
	.size		$str$25,(__unnamed_1 - $str$25)
$str$25:
        /*008d*/ 	.byte	0x28, 0x28, 0x75, 0x69, 0x6e, 0x74, 0x33, 0x32, 0x5f, 0x74, 0x28, 0x74, 0x68, 0x72, 0x65, 0x61
        /*009d*/ 	.byte	0x64, 0x49, 0x64, 0x78, 0x2e, 0x78, 0x29, 0x20, 0x2f, 0x20, 0x33, 0x32, 0x29, 0x20, 0x25, 0x20
        /*00ad*/ 	.byte	0x34, 0x29, 0x20, 0x3d, 0x3d, 0x20, 0x28, 0x28, 0x28, 0x74, 0x6d, 0x65, 0x6d, 0x5f, 0x61, 0x64
        /*00bd*/ 	.byte	0x64, 0x72, 0x20, 0x3e, 0x3e, 0x20, 0x31, 0x36, 0x29, 0x20, 0x2f, 0x20, 0x33, 0x32, 0x29, 0x20
        /*00cd*/ 	.byte	0x25, 0x20, 0x34, 0x29, 0x00
	.type		__unnamed_1,@object
	.size		__unnamed_1,(__unnamed_2 - __unnamed_1)
__unnamed_1:
        /*00d2*/ 	.byte	0x61, 0x75, 0x74, 0x6f, 0x20, 0x63, 0x75, 0x74, 0x65, 0x3a, 0x3a, 0x61, 0x73, 0x5f, 0x70, 0x6f
        /* <DEDUP_REMOVED lines=23> */
        /*0252*/ 	.byte	0x43, 0x3c, 0x32, 0x30, 0x34, 0x38, 0x3e, 0x3e, 0x3e, 0x3e, 0x5d, 0x00
	.type		__unnamed_2,@object
	.size		__unnamed_2,(.L_2 - __unnamed_2)
__unnamed_2:
        /* <DEDUP_REMOVED lines=42> */
        /*04fe*/ 	.byte	0x3e, 0x5d, 0x00
.L_2:


//--------------------- .nv.shared._ZN7cutlass13device_kernelINS_4gemm6kernel13GemmUniversalIN4cute5tupleIJiiiiEEENS1_10collective13CollectiveMmaINS1_35MainloopSm100TmaUmmaWarpSpecializedILi3ELi2ELi4ENS5_IJNS4_1CILi1EEESB_SB_EEEEENS5_IJNSA_ILi128EEESE_NSA_ILi32EEEEEEfNS5_IJlSB_lEEEfSH_NS4_8TiledMMAINS4_8MMA_AtomIJNS4_17SM100_MMA_TF32_SSINS_10tfloat32_tESL_fLi128ELi128ELNS4_4UMMA5MajorE0ELSN_0ELNSM_7ScaleInE0ELSO_0EEEEEENS4_6LayoutISC_NS5_IJNSA_ILi0EEESS_SS_EEEEENS5_IJNS4_10UnderscoreESV_SV_EEEEENS4_13SM90_TMA_LOADENS4_14ComposedLayoutINS4_7SwizzleILi3ELi4ELi3EEENS4_18smem_ptr_flag_bitsILi32EEENSR_INS5_IJNSA_ILi8EEESF_EEENS5_IJSF_SB_EEEEEEEvNS4_8identityESY_S18_vS19_EENS_8epilogue10collective18CollectiveEpilogueINS1B_23Sm100TmaWarpSpecializedILi4ELi2ELi16ELb1ELb0EEEJSG_NS5_IJNSR_ISE_SB_EENSR_INSA_ILi16EEESB_EEEEEfSH_fSH_NS1B_6fusion15FusionCallbacksIS1F_NS1K_17LinearCombinationIffffLNS_15FloatRoundStyleE2EEESG_S1J_JEEENS4_5SM1004TMEM4LOAD26SM100_TMEM_LOAD_32dp32b16xESY_NSZ_INS10_ILi2ELi4ELi3EEES13_NSR_INS5_IJS14_S1H_EEENS5_IJS1H_SB_EEEEEEENS4_39AutoVectorizingCopyWithAssumedAlignmentILi128EEENS4_14SM90_TMA_STOREES1Y_S20_S20_EEEvvEEEEvNT_6ParamsE --------------------------
	.section	.nv.shared._ZN7cutlass13device_kernelINS_4gemm6kernel13GemmUniversalIN4cute5tupleIJiiiiEEENS1_10collective13CollectiveMmaINS1_35MainloopSm100TmaUmmaWarpSpecializedILi3ELi2ELi4ENS5_IJNS4_1CILi1EEESB_SB_EEEEENS5_IJNSA_ILi128EEESE_NSA_ILi32EEEEEEfNS5_IJlSB_lEEEfSH_NS4_8TiledMMAINS4_8MMA_AtomIJNS4_17SM100_MMA_TF32_SSINS_10tfloat32_tESL_fLi128ELi128ELNS4_4UMMA5MajorE0ELSN_0ELNSM_7ScaleInE0ELSO_0EEEEEENS4_6LayoutISC_NS5_IJNSA_ILi0EEESS_SS_EEEEENS5_IJNS4_10UnderscoreESV_SV_EEEEENS4_13SM90_TMA_LOADENS4_14ComposedLayoutINS4_7SwizzleILi3ELi4ELi3EEENS4_18smem_ptr_flag_bitsILi32EEENSR_INS5_IJNSA_ILi8EEESF_EEENS5_IJSF_SB_EEEEEEEvNS4_8identityESY_S18_vS19_EENS_8epilogue10collective18CollectiveEpilogueINS1B_23Sm100TmaWarpSpecializedILi4ELi2ELi16ELb1ELb0EEEJSG_NS5_IJNSR_ISE_SB_EENSR_INSA_ILi16EEESB_EEEEEfSH_fSH_NS1B_6fusion15FusionCallbacksIS1F_NS1K_17LinearCombinationIffffLNS_15FloatRoundStyleE2EEESG_S1J_JEEENS4_5SM1004TMEM4LOAD26SM100_TMEM_LOAD_32dp32b16xESY_NSZ_INS10_ILi2ELi4ELi3EEES13_NSR_INS5_IJS14_S1H_EEENS5_IJS1H_SB_EEEEEEENS4_39AutoVectorizingCopyWithAssumedAlignmentILi128EEENS4_14SM90_TMA_STOREES1Y_S20_S20_EEEvvEEEEvNT_6ParamsE,"aw",@nobits
	.sectionflags	@""
	.align	16
	.zero		1024


//--------------------- .nv.shared.reserved.0     --------------------------
	.section	.nv.shared.reserved.0,"aw",@nobits
	.weak		__nv_reservedSMEM_offset_0_alias
	.size		__nv_reservedSMEM_offset_0_alias, 0, 64
	.other		__nv_reservedSMEM_offset_0_alias,@"STO_CUDA_RESERVED_SHARED STV_DEFAULT"
__nv_reservedSMEM_offset_0_alias:
	.zero		0
.nv.shared.reserved.0:
	.zero		64
	.weak		__nv_reservedSMEM_tcgen05_partition
	.type		__nv_reservedSMEM_tcgen05_partition,@object
	.size		__nv_reservedSMEM_tcgen05_partition,(.L_0 - __nv_reservedSMEM_tcgen05_partition)
__nv_reservedSMEM_tcgen05_partition:
	.zero		32
.L_0:


//--------------------- .nv.global                --------------------------
	.section	.nv.global,"aw",@nobits
.nv.global:
	.type		_ZN40_INTERNAL_08b81b57_4_k_cu_0b4a2cb5_250484cute1_E,@object
	.size		_ZN40_INTERNAL_08b81b57_4_k_cu_0b4a2cb5_250484cute1_E,(_ZN40_INTERNAL_08b81b57_4_k_cu_0b4a2cb5_250484cuda3std3__45__cpo6cbeginE - _ZN40_INTERNAL_08b81b57_4_k_cu_0b4a2cb5_250484cute1_E)
_ZN40_INTERNAL_08b81b57_4_k_cu_0b4a2cb5_250484cute1_E:
	.zero		1
	.type		_ZN40_INTERNAL_08b81b57_4_k_cu_0b4a2cb5_250484cuda3std3__45__cpo6cbeginE,@object
	.size		_ZN40_INTERNAL_08b81b57_4_k_cu_0b4a2cb5_250484cuda3std3__45__cpo6cbeginE,(_ZN40_INTERNAL_08b81b57_4_k_cu_0b4a2cb5_250484cuda3std3__48in_placeE - _ZN40_INTERNAL_08b81b57_4_k_cu_0b4a2cb5_250484cuda3std3__45__cpo6cbeginE)
_ZN40_INTERNAL_08b81b57_4_k_cu_0b4a2cb5_250484cuda3std3__45__cpo6cbeginE:
	.zero		1
	.type		_ZN40_INTERNAL_08b81b57_4_k_cu_0b4a2cb5_250484cuda3std3__48in_placeE,@object
	.size		_ZN40_INTERNAL_08b81b57_4_k_cu_0b4a2cb5_250484cuda3std3__48in_placeE,(_ZN40_INTERNAL_08b81b57_4_k_cu_0b4a2cb5_250484cuda3std6ranges3__45__cpo9iter_moveE - _ZN40_INTERNAL_08b81b57_4_k_cu_0b4a2cb5_250484cuda3std3__48in_placeE)
_ZN40_INTERNAL_08b81b57_4_k_cu_0b4a2cb5_250484cuda3std3__48in_placeE:
	.zero		1
	.type		_ZN40_INTERNAL_08b81b57_4_k_cu_0b4a2cb5_250484cuda3std6ranges3__45__cpo9iter_moveE,@object
	.size		_ZN40_INTERNAL_08b81b57_4_k_cu_0b4a2cb5_250484cuda3std6ranges3__45__cpo9iter_moveE,(_ZN40_INTERNAL_08b81b57_4_k_cu_0b4a2cb5_250484cuda3std3__45__cpo5beginE - _ZN40_INTERNAL_08b81b57_4_k_cu_0b4a2cb5_250484cuda3std6ranges3__45__cpo9iter_moveE)
_ZN40_INTERNAL_08b81b57_4_k_cu_0b4a2cb5_250484cuda3std6ranges3__45__cpo9iter_moveE:
	.zero		1
	.type		_ZN40_INTERNAL_08b81b57_4_k_cu_0b4a2cb5_250484cuda3std3__45__cpo5beginE,@object
	.size		_ZN40_INTERNAL_08b81b57_4_k_cu_0b4a2cb5_250484cuda3std3__45__cpo5beginE,(_ZN40_INTERNAL_08b81b57_4_k_cu_0b4a2cb5_250484cuda3std3__442_GLOBAL__N__08b81b57_4_k_cu_0b4a2cb5_250486ignoreE - _ZN40_INTERNAL_08b81b57_4_k_cu_0b4a2cb5_250484cuda3std3__45__cpo5beginE)
_ZN40_INTERNAL_08b81b57_4_k_cu_0b4a2cb5_250484cuda3std3__45__cpo5beginE:
	.zero		1
	.type		_ZN40_INTERNAL_08b81b57_4_k_cu_0b4a2cb5_250484cuda3std3__442_GLOBAL__N__08b81b57_4_k_cu_0b4a2cb5_250486ignoreE,@object
	.size		_ZN40_INTERNAL_08b81b57_4_k_cu_0b4a2cb5_250484cuda3std3__442_GLOBAL__N__08b81b57_4_k_cu_0b4a2cb5_250486ignoreE,(_ZN40_INTERNAL_08b81b57_4_k_cu_0b4a2cb5_250484cute7productE - _ZN40_INTERNAL_08b81b57_4_k_cu_0b4a2cb5_250484cuda3std3__442_GLOBAL__N__08b81b57_4_k_cu_0b4a2cb5_250486ignoreE)
_ZN40_INTERNAL_08b81b57_4_k_cu_0b4a2cb5_250484cuda3std3__442_GLOBAL__N__08b81b57_4_k_cu_0b4a2cb5_250486ignoreE:
	.zero		1
	.type		_ZN40_INTERNAL_08b81b57_4_k_cu_0b4a2cb5_250484cute7productE,@object
	.size		_ZN40_INTERNAL_08b81b57_4_k_cu_0b4a2cb5_250484cute7productE,(_ZN40_INTERNAL_08b81b57_4_k_cu_0b4a2cb5_250484cuda3std3__45__cpo3endE - _ZN40_INTERNAL_08b81b57_4_k_cu_0b4a2cb5_250484cute7productE)
_ZN40_INTERNAL_08b81b57_4_k_cu_0b4a2cb5_250484cute7productE:
	.zero		1
	.type		_ZN40_INTERNAL_08b81b57_4_k_cu_0b4a2cb5_250484cuda3std3__45__cpo3endE,@object
	.size		_ZN40_INTERNAL_08b81b57_4_k_cu_0b4a2cb5_250484cuda3std3__45__cpo3endE,(_ZN40_INTERNAL_08b81b57_4_k_cu_0b4a2cb5_250484cuda3std3__419piecewise_constructE - _ZN40_INTERNAL_08b81b57_4_k_cu_0b4a2cb5_250484cuda3std3__45__cpo3endE)
_ZN40_INTERNAL_08b81b57_4_k_cu_0b4a2cb5_250484cuda3std3__45__cpo3endE:
	.zero		1
	.type		_ZN40_INTERNAL_08b81b57_4_k_cu_0b4a2cb5_250484cuda3std3__419piecewise_constructE,@object
	.size		_ZN40_INTERNAL_08b81b57_4_k_cu_0b4a2cb5_250484cuda3std3__419piecewise_constructE,(_ZN40_INTERNAL_08b81b57_4_k_cu_0b4a2cb5_250484cuda3std3__45__cpo4cendE - _ZN40_INTERNAL_08b81b57_4_k_cu_0b4a2cb5_250484cuda3std3__419piecewise_constructE)
_ZN40_INTERNAL_08b81b57_4_k_cu_0b4a2cb5_250484cuda3std3__419piecewise_constructE:
	.zero		1
	.type		_ZN40_INTERNAL_08b81b57_4_k_cu_0b4a2cb5_250484cuda3std3__45__cpo4cendE,@object
	.size		_ZN40_INTERNAL_08b81b57_4_k_cu_0b4a2cb5_250484cuda3std3__45__cpo4cendE,(_ZN40_INTERNAL_08b81b57_4_k_cu_0b4a2cb5_250484cuda3std6ranges3__45__cpo4swapE - _ZN40_INTERNAL_08b81b57_4_k_cu_0b4a2cb5_250484cuda3std3__45__cpo4cendE)
_ZN40_INTERNAL_08b81b57_4_k_cu_0b4a2cb5_250484cuda3std3__45__cpo4cendE:
	.zero		1
	.type		_ZN40_INTERNAL_08b81b57_4_k_cu_0b4a2cb5_250484cuda3std6ranges3__45__cpo4swapE,@object
	.size		_ZN40_INTERNAL_08b81b57_4_k_cu_0b4a2cb5_250484cuda3std6ranges3__45__cpo4swapE,(.L_10 - _ZN40_INTERNAL_08b81b57_4_k_cu_0b4a2cb5_250484cuda3std6ranges3__45__cpo4swapE)
_ZN40_INTERNAL_08b81b57_4_k_cu_0b4a2cb5_250484cuda3std6ranges3__45__cpo4swapE:
	.zero		1
.L_10:


//--------------------- .nv.constant0._ZN7cutlass13device_kernelINS_4gemm6kernel13GemmUniversalIN4cute5tupleIJiiiiEEENS1_10collective13CollectiveMmaINS1_35MainloopSm100TmaUmmaWarpSpecializedILi3ELi2ELi4ENS5_IJNS4_1CILi1EEESB_SB_EEEEENS5_IJNSA_ILi128EEESE_NSA_ILi32EEEEEEfNS5_IJlSB_lEEEfSH_NS4_8TiledMMAINS4_8MMA_AtomIJNS4_17SM100_MMA_TF32_SSINS_10tfloat32_tESL_fLi128ELi128ELNS4_4UMMA5MajorE0ELSN_0ELNSM_7ScaleInE0ELSO_0EEEEEENS4_6LayoutISC_NS5_IJNSA_ILi0EEESS_SS_EEEEENS5_IJNS4_10UnderscoreESV_SV_EEEEENS4_13SM90_TMA_LOADENS4_14ComposedLayoutINS4_7SwizzleILi3ELi4ELi3EEENS4_18smem_ptr_flag_bitsILi32EEENSR_INS5_IJNSA_ILi8EEESF_EEENS5_IJSF_SB_EEEEEEEvNS4_8identityESY_S18_vS19_EENS_8epilogue10collective18CollectiveEpilogueINS1B_23Sm100TmaWarpSpecializedILi4ELi2ELi16ELb1ELb0EEEJSG_NS5_IJNSR_ISE_SB_EENSR_INSA_ILi16EEESB_EEEEEfSH_fSH_NS1B_6fusion15FusionCallbacksIS1F_NS1K_17LinearCombinationIffffLNS_15FloatRoundStyleE2EEESG_S1J_JEEENS4_5SM1004TMEM4LOAD26SM100_TMEM_LOAD_32dp32b16xESY_NSZ_INS10_ILi2ELi4ELi3EEES13_NSR_INS5_IJS14_S1H_EEENS5_IJS1H_SB_EEEEEEENS4_39AutoVectorizingCopyWithAssumedAlignmentILi128EEENS4_14SM90_TMA_STOREES1Y_S20_S20_EEEvvEEEEvNT_6ParamsE --------------------------
	.section	.nv.constant0._ZN7cutlass13device_kernelINS_4gemm6kernel13GemmUniversalIN4cute5tupleIJiiiiEEENS1_10collective13CollectiveMmaINS1_35MainloopSm100TmaUmmaWarpSpecializedILi3ELi2ELi4ENS5_IJNS4_1CILi1EEESB_SB_EEEEENS5_IJNSA_ILi128EEESE_NSA_ILi32EEEEEEfNS5_IJlSB_lEEEfSH_NS4_8TiledMMAINS4_8MMA_AtomIJNS4_17SM100_MMA_TF32_SSINS_10tfloat32_tESL_fLi128ELi128ELNS4_4UMMA5MajorE0ELSN_0ELNSM_7ScaleInE0ELSO_0EEEEEENS4_6LayoutISC_NS5_IJNSA_ILi0EEESS_SS_EEEEENS5_IJNS4_10UnderscoreESV_SV_EEEEENS4_13SM90_TMA_LOADENS4_14ComposedLayoutINS4_7SwizzleILi3ELi4ELi3EEENS4_18smem_ptr_flag_bitsILi32EEENSR_INS5_IJNSA_ILi8EEESF_EEENS5_IJSF_SB_EEEEEEEvNS4_8identityESY_S18_vS19_EENS_8epilogue10collective18CollectiveEpilogueINS1B_23Sm100TmaWarpSpecializedILi4ELi2ELi16ELb1ELb0EEEJSG_NS5_IJNSR_ISE_SB_EENSR_INSA_ILi16EEESB_EEEEEfSH_fSH_NS1B_6fusion15FusionCallbacksIS1F_NS1K_17LinearCombinationIffffLNS_15FloatRoundStyleE2EEESG_S1J_JEEENS4_5SM1004TMEM4LOAD26SM100_TMEM_LOAD_32dp32b16xESY_NSZ_INS10_ILi2ELi4ELi3EEES13_NSR_INS5_IJS14_S1H_EEENS5_IJS1H_SB_EEEEEEENS4_39AutoVectorizingCopyWithAssumedAlignmentILi128EEENS4_14SM90_TMA_STOREES1Y_S20_S20_EEEvvEEEEvNT_6ParamsE,"a",@progbits
	.sectionflags	@""
	.align	4
.nv.constant0._ZN7cutlass13device_kernelINS_4gemm6kernel13GemmUniversalIN4cute5tupleIJiiiiEEENS1_10collective13CollectiveMmaINS1_35MainloopSm100TmaUmmaWarpSpecializedILi3ELi2ELi4ENS5_IJNS4_1CILi1EEESB_SB_EEEEENS5_IJNSA_ILi128EEESE_NSA_ILi32EEEEEEfNS5_IJlSB_lEEEfSH_NS4_8TiledMMAINS4_8MMA_AtomIJNS4_17SM100_MMA_TF32_SSINS_10tfloat32_tESL_fLi128ELi128ELNS4_4UMMA5MajorE0ELSN_0ELNSM_7ScaleInE0ELSO_0EEEEEENS4_6LayoutISC_NS5_IJNSA_ILi0EEESS_SS_EEEEENS5_IJNS4_10UnderscoreESV_SV_EEEEENS4_13SM90_TMA_LOADENS4_14ComposedLayoutINS4_7SwizzleILi3ELi4ELi3EEENS4_18smem_ptr_flag_bitsILi32EEENSR_INS5_IJNSA_ILi8EEESF_EEENS5_IJSF_SB_EEEEEEEvNS4_8identityESY_S18_vS19_EENS_8epilogue10collective18CollectiveEpilogueINS1B_23Sm100TmaWarpSpecializedILi4ELi2ELi16ELb1ELb0EEEJSG_NS5_IJNSR_ISE_SB_EENSR_INSA_ILi16EEESB_EEEEEfSH_fSH_NS1B_6fusion15FusionCallbacksIS1F_NS1K_17LinearCombinationIffffLNS_15FloatRoundStyleE2EEESG_S1J_JEEENS4_5SM1004TMEM4LOAD26SM100_TMEM_LOAD_32dp32b16xESY_NSZ_INS10_ILi2ELi4ELi3EEES13_NSR_INS5_IJS14_S1H_EEENS5_IJS1H_SB_EEEEEEENS4_39AutoVectorizingCopyWithAssumedAlignmentILi128EEENS4_14SM90_TMA_STOREES1Y_S20_S20_EEEvvEEEEvNT_6ParamsE:
	.zero		2944


//--------------------- SYMBOLS --------------------------

	.type		.nv.reservedSmem.offset0,@object
	.size		.nv.reservedSmem.offset0,0x4
	.type		.nv.reservedSmem.cap,@object
	.size		.nv.reservedSmem.cap,0x4
	.type		__assertfail,@function
